	.target	sm_100a

	.elftype	@"ET_EXEC"


//--------------------- .note.nv.tkinfo           --------------------------
	.section	.note.nv.tkinfo,"",@"SHT_NOTE"
	.sectionflags	@"SHF_NOTE_NV_TKINFO"
	.tkinfo
        /*0018*/ 	.word	0x00000081
        /*0030*/ 	.string	""
        /*0030*/ 	.string	"ptxas-blackwell"
        /*0030*/ 	.string	"Cuda compilation tools, release 12.9, V12.9.86"
        /*0030*/ 	.string	"Build cuda_12.9.r12.9/compiler.36037853_0"
        /*0030*/ 	.string	"-v  -suppress-debug-info  -lineinfo  -arch sm_100a "



//--------------------- .note.nv.cuver            --------------------------
	.section	.note.nv.cuver,"",@"SHT_NOTE"
	.sectionflags	@"SHF_NOTE_NV_CUVER"
        /*0018*/ 	.short	0x0001
        /*001a*/ 	.short	0x0064
        /*001c*/ 	.short	0x0001
        /*001e*/ 	.short	0x0000
        /*0020*/ 	.short	0x0001
        /*0022*/ 	.short	0x0000


//--------------------- .nv.info                  --------------------------
	.section	.nv.info,"",@"SHT_CUDA_INFO"
	.align	4


	//----- nvinfo : EIATTR_REGCOUNT
	.align		4
        /*0000*/ 	.byte	0x04, 0x2f
        /*0002*/ 	.short	(.L_4 - .L_3)
	.align		4
.L_3:
        /*0004*/ 	.word	index@(matmul_kernel)
        /*0008*/ 	.word	0x00000097


	//----- nvinfo : EIATTR_FRAME_SIZE
	.align		4
.L_4:
        /*000c*/ 	.byte	0x04, 0x11
        /*000e*/ 	.short	(.L_6 - .L_5)
	.align		4
.L_5:
        /*0010*/ 	.word	index@($__internal_2_$__cuda_sm10x_tcgen05_guardrail_trap_unallocated_columns_being_dealloced)
        /*0014*/ 	.word	0x00000000


	//----- nvinfo : EIATTR_FRAME_SIZE
	.align		4
.L_6:
        /*0018*/ 	.byte	0x04, 0x11
        /*001a*/ 	.short	(.L_8 - .L_7)
	.align		4
.L_7:
        /*001c*/ 	.word	index@($__internal_1_$__cuda_sm10x_tcgen05_guardrail_trap_phase_invalid_during_alloc)
        /*0020*/ 	.word	0x00000000


	//----- nvinfo : EIATTR_FRAME_SIZE
	.align		4
.L_8:
        /*0024*/ 	.byte	0x04, 0x11
        /*0026*/ 	.short	(.L_10 - .L_9)
	.align		4
.L_9:
        /*0028*/ 	.word	index@($__internal_0_$__cuda_sm10x_tcgen05_guardrail_trap_col_being_dealloced_not_returned_by_alloc)
        /*002c*/ 	.word	0x00000000


	//----- nvinfo : EIATTR_FRAME_SIZE
	.align		4
.L_10:
        /*0030*/ 	.byte	0x04, 0x11
        /*0032*/ 	.short	(.L_12 - .L_11)
	.align		4
.L_11:
        /*0034*/ 	.word	index@(matmul_kernel)
        /*0038*/ 	.word	0x00000000


	//----- nvinfo : EIATTR_MIN_STACK_SIZE
	.align		4
.L_12:
        /*003c*/ 	.byte	0x04, 0x12
        /*003e*/ 	.short	(.L_14 - .L_13)
	.align		4
.L_13:
        /*0040*/ 	.word	index@(matmul_kernel)
        /*0044*/ 	.word	0x00000000
.L_14:


//--------------------- .nv.info.matmul_kernel    --------------------------
	.section	.nv.info.matmul_kernel,"",@"SHT_CUDA_INFO"
	.sectionflags	@""
	.align	4


	//----- nvinfo : EIATTR_CUDA_API_VERSION
	.align		4
        /*0000*/ 	.byte	0x04, 0x37
        /*0002*/ 	.short	(.L_16 - .L_15)
.L_15:
        /*0004*/ 	.word	0x00000081


	//----- nvinfo : EIATTR_KPARAM_INFO
	.align		4
.L_16:
        /*0008*/ 	.byte	0x04, 0x17
        /*000a*/ 	.short	(.L_18 - .L_17)
.L_17:
        /*000c*/ 	.word	0x00000000
        /*0010*/ 	.short	0x000d
        /*0012*/ 	.short	0x0048
        /*0014*/ 	.byte	0x00, 0xf4, 0x21, 0x00


	//----- nvinfo : EIATTR_KPARAM_INFO
	.align		4
.L_18:
        /*0018*/ 	.byte	0x04, 0x17
        /*001a*/ 	.short	(.L_20 - .L_19)
.L_19:
        /*001c*/ 	.word	0x00000000
        /*0020*/ 	.short	0x000c
        /*0022*/ 	.short	0x0040
        /*0024*/ 	.byte	0x00, 0xf4, 0x21, 0x00


	//----- nvinfo : EIATTR_KPARAM_INFO
	.align		4
.L_20:
        /*0028*/ 	.byte	0x04, 0x17
        /*002a*/ 	.short	(.L_22 - .L_21)
.L_21:
        /*002c*/ 	.word	0x00000000
        /*0030*/ 	.short	0x000b
        /*0032*/ 	.short	0x0038
        /*0034*/ 	.byte	0x00, 0xf0, 0x11, 0x00


	//----- nvinfo : EIATTR_KPARAM_INFO
	.align		4
.L_22:
        /*0038*/ 	.byte	0x04, 0x17
        /*003a*/ 	.short	(.L_24 - .L_23)
.L_23:
        /*003c*/ 	.word	0x00000000
        /*0040*/ 	.short	0x000a
        /*0042*/ 	.short	0x0034
        /*0044*/ 	.byte	0x00, 0xf0, 0x11, 0x00


	//----- nvinfo : EIATTR_KPARAM_INFO
	.align		4
.L_24:
        /*0048*/ 	.byte	0x04, 0x17
        /*004a*/ 	.short	(.L_26 - .L_25)
.L_25:
        /*004c*/ 	.word	0x00000000
        /*0050*/ 	.short	0x0009
        /*0052*/ 	.short	0x0030
        /*0054*/ 	.byte	0x00, 0xf0, 0x11, 0x00


	//----- nvinfo : EIATTR_KPARAM_INFO
	.align		4
.L_26:
        /*0058*/ 	.byte	0x04, 0x17
        /*005a*/ 	.short	(.L_28 - .L_27)
.L_27:
        /*005c*/ 	.word	0x00000000
        /*0060*/ 	.short	0x0008
        /*0062*/ 	.short	0x002c
        /*0064*/ 	.byte	0x00, 0xf0, 0x11, 0x00


	//----- nvinfo : EIATTR_KPARAM_INFO
	.align		4
.L_28:
        /*0068*/ 	.byte	0x04, 0x17
        /*006a*/ 	.short	(.L_30 - .L_29)
.L_29:
        /*006c*/ 	.word	0x00000000
        /*0070*/ 	.short	0x0007
        /*0072*/ 	.short	0x0028
        /*0074*/ 	.byte	0x00, 0xf0, 0x11, 0x00


	//----- nvinfo : EIATTR_KPARAM_INFO
	.align		4
.L_30:
        /*0078*/ 	.byte	0x04, 0x17
        /*007a*/ 	.short	(.L_32 - .L_31)
.L_31:
        /*007c*/ 	.word	0x00000000
        /*0080*/ 	.short	0x0006
        /*0082*/ 	.short	0x0024
        /*0084*/ 	.byte	0x00, 0xf0, 0x11, 0x00


	//----- nvinfo : EIATTR_KPARAM_INFO
	.align		4
.L_32:
        /*0088*/ 	.byte	0x04, 0x17
        /*008a*/ 	.short	(.L_34 - .L_33)
.L_33:
        /*008c*/ 	.word	0x00000000
        /*0090*/ 	.short	0x0005
        /*0092*/ 	.short	0x0020
        /*0094*/ 	.byte	0x00, 0xf0, 0x11, 0x00


	//----- nvinfo : EIATTR_KPARAM_INFO
	.align		4
.L_34:
        /*0098*/ 	.byte	0x04, 0x17
        /*009a*/ 	.short	(.L_36 - .L_35)
.L_35:
        /*009c*/ 	.word	0x00000000
        /*00a0*/ 	.short	0x0004
        /*00a2*/ 	.short	0x001c
        /*00a4*/ 	.byte	0x00, 0xf0, 0x11, 0x00


	//----- nvinfo : EIATTR_KPARAM_INFO
	.align		4
.L_36:
        /*00a8*/ 	.byte	0x04, 0x17
        /*00aa*/ 	.short	(.L_38 - .L_37)
.L_37:
        /*00ac*/ 	.word	0x00000000
        /*00b0*/ 	.short	0x0003
        /*00b2*/ 	.short	0x0018
        /*00b4*/ 	.byte	0x00, 0xf0, 0x11, 0x00


	//----- nvinfo : EIATTR_KPARAM_INFO
	.align		4
.L_38:
        /*00b8*/ 	.byte	0x04, 0x17
        /*00ba*/ 	.short	(.L_40 - .L_39)
.L_39:
        /*00bc*/ 	.word	0x00000000
        /*00c0*/ 	.short	0x0002
        /*00c2*/ 	.short	0x0010
        /*00c4*/ 	.byte	0x00, 0xf4, 0x21, 0x00


	//----- nvinfo : EIATTR_KPARAM_INFO
	.align		4
.L_40:
        /*00c8*/ 	.byte	0x04, 0x17
        /*00ca*/ 	.short	(.L_42 - .L_41)
.L_41:
        /*00cc*/ 	.word	0x00000000
        /*00d0*/ 	.short	0x0001
        /*00d2*/ 	.short	0x0008
        /*00d4*/ 	.byte	0x00, 0xf4, 0x21, 0x00


	//----- nvinfo : EIATTR_KPARAM_INFO
	.align		4
.L_42:
        /*00d8*/ 	.byte	0x04, 0x17
        /*00da*/ 	.short	(.L_44 - .L_43)
.L_43:
        /*00dc*/ 	.word	0x00000000
        /*00e0*/ 	.short	0x0000
        /*00e2*/ 	.short	0x0000
        /*00e4*/ 	.byte	0x00, 0xf4, 0x21, 0x00


	//----- nvinfo : EIATTR_AT_ENTRY_FRAGMENTS
	.align		4
.L_44:
        /*00e8*/ 	.byte	0x04, 0x4f
        /*00ea*/ 	.short	(.L_46 - .L_45)


	//   ....[0]....
.L_45:
        /*00ec*/ 	.word	0x00000004


	//----- nvinfo : EIATTR_RESERVED_SMEM_USED
	.align		4
.L_46:
        /*00f0*/ 	.byte	0x01, 0x41
	.zero		2


	//----- nvinfo : EIATTR_SPARSE_MMA_MASK
	.align		4
        /*00f4*/ 	.byte	0x03, 0x50
        /*00f6*/ 	.short	0x0000


	//----- nvinfo : EIATTR_TCGEN05_1CTA_USED
	.align		4
        /*00f8*/ 	.byte	0x01, 0x51
	.zero		2


	//----- nvinfo : EIATTR_MAXREG_COUNT
	.align		4
        /*00fc*/ 	.byte	0x03, 0x1b
        /*00fe*/ 	.short	0x00ff


	//----- nvinfo : EIATTR_NUM_BARRIERS
	.align		4
        /*0100*/ 	.byte	0x02, 0x4c
        /*0102*/ 	.byte	0x01
	.zero		1


	//----- nvinfo : EIATTR_INT_WARP_WIDE_INSTR_OFFSETS
	.align		4
        /*0104*/ 	.byte	0x04, 0x31
        /*0106*/ 	.short	(.L_48 - .L_47)


	//   ....[0]....
.L_47:
        /*0108*/ 	.word	0x00001b40


	//   ....[1]....
        /*010c*/ 	.word	0x00001b70


	//   ....[2]....
        /*0110*/ 	.word	0x00001ca0


	//   ....[3]....
        /*0114*/ 	.word	0x00006dc0


	//   ....[4]....
        /*0118*/ 	.word	0x00006e10


	//----- nvinfo : EIATTR_COOP_GROUP_MASK_REGIDS
	.align		4
.L_48:
        /*011c*/ 	.byte	0x04, 0x29
        /*011e*/ 	.short	(.L_50 - .L_49)


	//   ....[0]....
.L_49:
        /*0120*/ 	.word	0xffffffff


	//   ....[1]....
        /*0124*/ 	.word	0xffffffff


	//   ....[2]....
        /*0128*/ 	.word	0xffffffff


	//   ....[3]....
        /*012c*/ 	.word	0xffffffff


	//----- nvinfo : EIATTR_COOP_GROUP_INSTR_OFFSETS
	.align		4
.L_50:
        /*0130*/ 	.byte	0x04, 0x28
        /*0132*/ 	.short	(.L_52 - .L_51)


	//   ....[0]....
.L_51:
        /*0134*/ 	.word	0x00000060


	//   ....[1]....
        /*0138*/ 	.word	0x00000320


	//   ....[2]....
        /*013c*/ 	.word	0x00006c50


	//   ....[3]....
        /*0140*/ 	.word	0x00006ec0


	//----- nvinfo : EIATTR_VRC_CTA_INIT_COUNT
	.align		4
.L_52:
        /*0144*/ 	.byte	0x02, 0x4a
        /*0146*/ 	.byte	0x80
	.zero		1


	//----- nvinfo : EIATTR_MBARRIER_INSTR_OFFSETS
	.align		4
        /*0148*/ 	.byte	0x04, 0x39
        /*014a*/ 	.short	(.L_54 - .L_53)


	//   ....[0]....
.L_53:
        /*014c*/ 	.word	0x00001dc0
        /*0150*/ 	.word	0x000000ff
        /*0154*/ 	.word	0x00000000
        /*0158*/ 	.short	0x0100
        /*015a*/ 	.byte	0x0c
	.zero		1


	//   ....[1]....
        /*015c*/ 	.word	0x00001f40
        /*0160*/ 	.word	0x000000ff
        /*0164*/ 	.word	0x0000c008
        /*0168*/ 	.short	0x0100
        /*016a*/ 	.byte	0x0a
	.zero		1


	//   ....[2]....
        /*016c*/ 	.word	0x00004e40
        /*0170*/ 	.word	0x000000ff
        /*0174*/ 	.word	0x00000000
        /*0178*/ 	.short	0x010a
        /*017a*/ 	.byte	0x12
	.zero		1


	//   ....[3]....
        /*017c*/ 	.word	0x00005b40
        /*0180*/ 	.word	0x000000ff
        /*0184*/ 	.word	0x00000000
        /*0188*/ 	.short	0x010a
        /*018a*/ 	.byte	0x0c
	.zero		1


	//   ....[4]....
        /*018c*/ 	.word	0x00005c70
        /*0190*/ 	.word	0x000000ff
        /*0194*/ 	.word	0x0000c000
        /*0198*/ 	.short	0x0108
        /*019a*/ 	.byte	0x0a
	.zero		1


	//   ....[5]....
        /*019c*/ 	.word	0x00005d50
        /*01a0*/ 	.word	0x000000ff
        /*01a4*/ 	.word	0x0000c008
        /*01a8*/ 	.short	0x0108
        /*01aa*/ 	.byte	0x0a
	.zero		1


	//   ....[6]....
        /*01ac*/ 	.word	0x00006ee0
        /*01b0*/ 	.word	0x000000ff
        /*01b4*/ 	.word	0x00000000
        /*01b8*/ 	.short	0x010a
        /*01ba*/ 	.byte	0x12
	.zero		1


	//   ....[7]....
        /*01bc*/ 	.word	0x00006f10
        /*01c0*/ 	.word	0x000000ff
        /*01c4*/ 	.word	0x00000000
        /*01c8*/ 	.short	0x010a
        /*01ca*/ 	.byte	0x0c
	.zero		1


	//----- nvinfo : EIATTR_NUM_MBARRIERS
	.align		4
.L_54:
        /*01cc*/ 	.byte	0x03, 0x38
        /*01ce*/ 	.short	0x0002


	//----- nvinfo : EIATTR_EXIT_INSTR_OFFSETS
	.align		4
        /*01d0*/ 	.byte	0x04, 0x1c
        /*01d2*/ 	.short	(.L_56 - .L_55)


	//   ....[0]....
.L_55:
        /*01d4*/ 	.word	0x00006ed0


	//----- nvinfo : EIATTR_REQNTID
	.align		4
.L_56:
        /*01d8*/ 	.byte	0x04, 0x10
        /*01da*/ 	.short	(.L_58 - .L_57)
.L_57:
        /*01dc*/ 	.word	0x00000080
        /*01e0*/ 	.word	0x00000001
        /*01e4*/ 	.word	0x00000001


	//----- nvinfo : EIATTR_CRS_STACK_SIZE
	.align		4
.L_58:
        /*01e8*/ 	.byte	0x04, 0x1e
        /*01ea*/ 	.short	(.L_60 - .L_59)
.L_59:
        /*01ec*/ 	.word	0x00000000


	//----- nvinfo : EIATTR_CBANK_PARAM_SIZE
	.align		4
.L_60:
        /*01f0*/ 	.byte	0x03, 0x19
        /*01f2*/ 	.short	0x0050


	//----- nvinfo : EIATTR_PARAM_CBANK
	.align		4
        /*01f4*/ 	.byte	0x04, 0x0a
        /*01f6*/ 	.short	(.L_62 - .L_61)
	.align		4
.L_61:
        /*01f8*/ 	.word	index@(.nv.constant0.matmul_kernel)
        /*01fc*/ 	.short	0x0380
        /*01fe*/ 	.short	0x0050


	//----- nvinfo : EIATTR_SW_WAR
	.align		4
.L_62:
        /*0200*/ 	.byte	0x04, 0x36
        /*0202*/ 	.short	(.L_64 - .L_63)
.L_63:
        /*0204*/ 	.word	0x00000008
.L_64:


//--------------------- .nv.compat                --------------------------
	.section	.nv.compat,"",@"SHT_CUDA_COMPAT_INFO"
	.align	4
        /*0000*/ 	.byte	0x02, 0x02, 0x02, 0x00, 0x02, 0x05, 0x05, 0x00, 0x02, 0x03, 0x00, 0x00, 0x02, 0x06, 0x01, 0x00


//--------------------- .nv.callgraph             --------------------------
	.section	.nv.callgraph,"",@"SHT_CUDA_CALLGRAPH"
	.align	4
	.sectionentsize	8
	.align		4
        /*0000*/ 	.word	0x00000000
	.align		4
        /*0004*/ 	.word	0xffffffff
	.align		4
        /*0008*/ 	.word	0x00000000
	.align		4
        /*000c*/ 	.word	0xfffffffe
	.align		4
        /*0010*/ 	.word	0x00000000
	.align		4
        /*0014*/ 	.word	0xfffffffd
	.align		4
        /*0018*/ 	.word	0x00000000
	.align		4
        /*001c*/ 	.word	0xfffffffc


//--------------------- .text.matmul_kernel       --------------------------
	.section	.text.matmul_kernel,"ax",@progbits
	.align	128
        .global         matmul_kernel
        .type           matmul_kernel,@function
        .size           matmul_kernel,(.L_x_20 - matmul_kernel)
        .other          matmul_kernel,@"STO_CUDA_ENTRY STV_DEFAULT"
matmul_kernel:
.text.matmul_kernel:
[----:B------:R-:W1:Y:S01]  /*0000*/  LDC R1, c[0x0][0x37c] ;  /* 0x0000df00ff017b82 */ /* 0x000e620000000800 */
[----:B------:R-:W2:Y:S02]  /*0010*/  S2R R0, SR_TID.X ;  /* 0x0000000000007919 */ /* 0x000ea40000002100 */
[----:B--2---:R-:W-:-:S13]  /*0020*/  ISETP.GE.U32.AND P0, PT, R0, 0x20, PT ;  /* 0x000000200000780c */ /* 0x004fda0003f06070 */
[----:B------:R-:W-:Y:S02]  /*0030*/  VOTEU.ANY UP0, P0 ;  /* 0x0000000000ff7886 */ /* 0x000fe40000000100 */
[----:B-1----:R-:W-:Y:S05]  /*0040*/  BRA.U UP0, `(.L_x_0) ;  /* 0x0000000100b87547 */ /* 0x002fea000b800000 */
[----:B------:R-:W1:Y:S01]  /*0050*/  S2UR UR6, SR_CgaCtaId ;  /* 0x00000000000679c3 */ /* 0x000e620000008800 */
[----:B------:R-:W-:Y:S01]  /*0060*/  NOP ;  /* 0x0000000000007918 */ /* 0x000fe20000000000 */
[----:B------:R-:W-:Y:S02]  /*0070*/  UMOV UR4, 0x40 ;  /* 0x0000004000047882 */ /* 0x000fe40000000000 */
[----:B-1----:R-:W-:-:S09]  /*0080*/  ULEA UR4, UR6, UR4, 0x18 ;  /* 0x0000000406047291 */ /* 0x002fd2000f8ec0ff */
[----:B------:R-:W1:Y:S01]  /*0090*/  LDS.U8 R2, [UR4] ;  /* 0x00000004ff027984 */ /* 0x000e620008000000 */
[----:B------:R-:W-:Y:S02]  /*00a0*/  UMOV UR4, 0x400 ;  /* 0x0000040000047882 */ /* 0x000fe40000000000 */
[----:B------:R-:W-:Y:S01]  /*00b0*/  ULEA UR4, UR6, UR4, 0x18 ;  /* 0x0000000406047291 */ /* 0x000fe2000f8ec0ff */
[----:B-1----:R-:W-:-:S13]  /*00c0*/  ISETP.NE.AND P0, PT, R2, RZ, PT ;  /* 0x000000ff0200720c */ /* 0x002fda0003f05270 */
[----:B------:R-:W-:Y:S05]  /*00d0*/  @P0 BRA `(.L_x_1) ;  /* 0x00000000007c0947 */ /* 0x000fea0003800000 */
[----:B------:R-:W-:-:S13]  /*00e0*/  ELECT P0, URZ, PT ;  /* 0x0000000000ff782f */ /* 0x000fda0003800000 */
[----:B------:R-:W-:Y:S05]  /*00f0*/  @!P0 BRA `(.L_x_2) ;  /* 0x0000000000848947 */ /* 0x000fea0003800000 */
[----:B------:R-:W-:Y:S01]  /*0100*/  UMOV UR5, 0x2 ;  /* 0x0000000200057882 */ /* 0x000fe20000000000 */
[----:B------:R-:W-:Y:S02]  /*0110*/  IMAD.MOV.U32 R5, RZ, RZ, 0x1 ;  /* 0x00000001ff057424 */ /* 0x000fe400078e00ff */
[----:B------:R-:W-:Y:S02]  /*0120*/  IMAD.MOV.U32 R3, RZ, RZ, 0x3 ;  /* 0x00000003ff037424 */ /* 0x000fe400078e00ff */
[----:B------:R-:W-:Y:S04]  /*0130*/  DEPBAR.LE SB1, 0x36 ;  /* 0x00009d800000791a */ /* 0x000fe80000000000 */
[----:B------:R-:W1:Y:S02]  /*0140*/  UTCATOMSWS.FIND_AND_SET.ALIGN UP1, UR5, UR5 ;  /* 0x00000005000575e3 */ /* 0x000e640008020800 */
[----:B-1----:R-:W-:-:S04]  /*0150*/  PLOP3.LUT P0, PT, PT, PT, UP1, 0x80, 0x8 ;  /* 0x000000000008781c */ /* 0x002fc80003f0f018 */
[----:B------:R-:W-:-:S04]  /*0160*/  SEL R2, RZ, 0xffffffff, !P0 ;  /* 0xffffffffff027807 */ /* 0x000fc80004000000 */
[----:B------:R-:W-:Y:S01]  /*0170*/  ISETP.NE.AND P0, PT, R2, RZ, PT ;  /* 0x000000ff0200720c */ /* 0x000fe20003f05270 */
[----:B------:R-:W-:-:S12]  /*0180*/  IMAD.U32 R2, RZ, RZ, UR5 ;  /* 0x00000005ff027e24 */ /* 0x000fd8000f8e00ff */
[----:B------:R-:W-:Y:S05]  /*0190*/  @P0 BRA `(.L_x_3) ;  /* 0x0000000000240947 */ /* 0x000fea0003800000 */
.L_x_4:
[----:B------:R-:W-:Y:S05]  /*01a0*/  NANOSLEEP 0x64 ;  /* 0x000000640000795d */ /* 0x000fea0003800000 */
[----:B------:R-:W-:-:S05]  /*01b0*/  UMOV UR5, 0x2 ;  /* 0x0000000200057882 */ /* 0x000fca0000000000 */
[----:B------:R-:W-:Y:S04]  /*01c0*/  DEPBAR.LE SB1, 0x36 ;  /* 0x00009d800000791a */ /* 0x000fe80000000000 */
[----:B------:R-:W1:Y:S02]  /*01d0*/  UTCATOMSWS.FIND_AND_SET.ALIGN UP1, UR5, UR5 ;  /* 0x00000005000575e3 */ /* 0x000e640008020800 */
[----:B-1----:R-:W-:-:S04]  /*01e0*/  PLOP3.LUT P0, PT, PT, PT, UP1, 0x80, 0x8 ;  /* 0x000000000008781c */ /* 0x002fc80003f0f018 */
[----:B------:R-:W-:-:S04]  /*01f0*/  SEL R2, RZ, 0xffffffff, !P0 ;  /* 0xffffffffff027807 */ /* 0x000fc80004000000 */
[----:B------:R-:W-:Y:S01]  /*0200*/  ISETP.NE.AND P0, PT, R2, RZ, PT ;  /* 0x000000ff0200720c */ /* 0x000fe20003f05270 */
[----:B------:R-:W-:-:S12]  /*0210*/  IMAD.U32 R2, RZ, RZ, UR5 ;  /* 0x00000005ff027e24 */ /* 0x000fd8000f8e00ff */
[----:B------:R-:W-:Y:S05]  /*0220*/  @!P0 BRA `(.L_x_4) ;  /* 0xfffffffc00dc8947 */ /* 0x000fea000383ffff */
.L_x_3:
[C---:B------:R-:W-:Y:S01]  /*0230*/  VIADD R4, R2.reuse, 0x10 ;  /* 0x0000001002047836 */ /* 0x040fe20000000000 */
[----:B------:R-:W-:Y:S01]  /*0240*/  UMOV UR5, 0x50 ;  /* 0x0000005000057882 */ /* 0x000fe20000000000 */
[----:B------:R-:W-:Y:S01]  /*0250*/  SHF.L.U32 R3, R3, R2, RZ ;  /* 0x0000000203037219 */ /* 0x000fe200000006ff */
[----:B------:R-:W-:Y:S01]  /*0260*/  ULEA UR5, UR6, UR5, 0x18 ;  /* 0x0000000506057291 */ /* 0x000fe2000f8ec0ff */
[----:B------:R-:W-:Y:S01]  /*0270*/  IMAD.SHL.U32 R2, R2, 0x20, RZ ;  /* 0x0000002002027824 */ /* 0x000fe200078e00ff */
[----:B------:R-:W-:-:S04]  /*0280*/  SHF.L.U32 R4, R5, R4, RZ ;  /* 0x0000000405047219 */ /* 0x000fc800000006ff */
[----:B------:R-:W-:-:S05]  /*0290*/  LOP3.LUT R3, R4, R3, RZ, 0xfc, !PT ;  /* 0x0000000304037212 */ /* 0x000fca00078efcff */
[----:B------:R1:W-:Y:S04]  /*02a0*/  ATOMS.OR RZ, [UR5], R3 ;  /* 0x00000003ffff798c */ /* 0x0003e8000b000005 */
[----:B------:R1:W-:Y:S01]  /*02b0*/  STS [UR4], R2 ;  /* 0x00000002ff007988 */ /* 0x0003e20008000804 */
[----:B------:R-:W-:Y:S05]  /*02c0*/  BRA `(.L_x_2) ;  /* 0x0000000000107947 */ /* 0x000fea0003800000 */
.L_x_1:
[----:B------:R-:W-:-:S05]  /*02d0*/  IMAD.MOV.U32 R2, RZ, RZ, -0x1 ;  /* 0xffffffffff027424 */ /* 0x000fca00078e00ff */
[----:B------:R1:W-:Y:S02]  /*02e0*/  STS [UR4], R2 ;  /* 0x00000002ff007988 */ /* 0x0003e40008000804 */
[----:B-1----:R-:W-:-:S07]  /*02f0*/  MOV R2, 0x310 ;  /* 0x0000031000027802 */ /* 0x002fce0000000f00 */
[----:B------:R-:W-:Y:S05]  /*0300*/  CALL.REL.NOINC `($__internal_1_$__cuda_sm10x_tcgen05_guardrail_trap_phase_invalid_during_alloc) ;  /* 0x0000006c00187944 */ /* 0x000fea0003c00000 */
.L_x_2:
[----:B------:R-:W-:Y:S05]  /*0310*/  WARPSYNC.ALL ;  /* 0x0000000000007948 */ /* 0x000fea0003800000 */
[----:B------:R-:W-:Y:S01]  /*0320*/  NOP ;  /* 0x0000000000007918 */ /* 0x000fe20000000000 */
.L_x_0:
[----:B------:R-:W2:Y:S01]  /*0330*/  LDC.64 R30, c[0x0][0x398] ;  /* 0x0000e600ff1e7b82 */ /* 0x000ea20000000a00 */
[----:B------:R-:W3:Y:S01]  /*0340*/  S2R R10, SR_CTAID.X ;  /* 0x00000000000a7919 */ /* 0x000ee20000002500 */
[----:B------:R-:W-:Y:S01]  /*0350*/  UMOV UR10, 0x400 ;  /* 0x00000400000a7882 */ /* 0x000fe20000000000 */
[----:B------:R-:W4:Y:S01]  /*0360*/  LDCU UR4, c[0x0][0x3a4] ;  /* 0x00007480ff0477ac */ /* 0x000f220008000800 */
[----:B------:R-:W-:Y:S01]  /*0370*/  LOP3.LUT R145, R0, 0x1f, RZ, 0xc0, !PT ;  /* 0x0000001f00917812 */ /* 0x000fe200078ec0ff */
[----:B------:R-:W5:Y:S03]  /*0380*/  LDCU.64 UR24, c[0x0][0x3a8] ;  /* 0x00007500ff1877ac */ /* 0x000f660008000a00 */
[----:B------:R-:W1:Y:S01]  /*0390*/  S2UR UR5, SR_CgaCtaId ;  /* 0x00000000000579c3 */ /* 0x000e620000008800 */
[----:B------:R-:W1:Y:S01]  /*03a0*/  LDCU.128 UR12, c[0x0][0x380] ;  /* 0x00007000ff0c77ac */ /* 0x000e620008000c00 */
[----:B------:R-:W1:Y:S06]  /*03b0*/  LDCU.64 UR22, c[0x0][0x358] ;  /* 0x00006b00ff1677ac */ /* 0x000e6c0008000a00 */
[----:B------:R-:W4:Y:S01]  /*03c0*/  LDC R144, c[0x0][0x3a0] ;  /* 0x0000e800ff907b82 */ /* 0x000f220000000800 */
[----:B------:R-:W-:Y:S01]  /*03d0*/  UMOV UR7, 0x1 ;  /* 0x0000000100077882 */ /* 0x000fe20000000000 */
[----:B-12---:R-:W-:Y:S01]  /*03e0*/  VIADD R2, R31, 0x3f ;  /* 0x0000003f1f027836 */ /* 0x006fe20000000000 */
[----:B------:R-:W-:Y:S01]  /*03f0*/  IABS R14, R30 ;  /* 0x0000001e000e7213 */ /* 0x000fe20000000000 */
[----:B-----5:R-:W-:Y:S01]  /*0400*/  IMAD R142, R145, UR25, RZ ;  /* 0x00000019918e7c24 */ /* 0x020fe2000f8e02ff */
[----:B------:R-:W-:-:S02]  /*0410*/  USHF.L.U32 UR17, UR24, 0x5, URZ ;  /* 0x0000000518117899 */ /* 0x000fc400080006ff */
[----:B------:R-:W-:Y:S01]  /*0420*/  IMAD.U32 R136, RZ, RZ, UR24 ;  /* 0x00000018ff887e24 */ /* 0x000fe2000f8e00ff */
[----:B------:R-:W-:Y:S01]  /*0430*/  SHF.R.S32.HI R3, RZ, 0x1f, R2 ;  /* 0x0000001fff037819 */ /* 0x000fe20000011402 */
[----:B------:R-:W-:-:S03]  /*0440*/  ULEA UR10, UR5, UR10, 0x18 ;  /* 0x0000000a050a7291 */ /* 0x000fc6000f8ec0ff */
[----:B------:R-:W-:Y:S02]  /*0450*/  LEA.HI R3, R3, R2, RZ, 0x6 ;  /* 0x0000000203037211 */ /* 0x000fe400078f30ff */
[----:B---3--:R-:W-:Y:S02]  /*0460*/  IABS R8, R10 ;  /* 0x0000000a00087213 */ /* 0x008fe40000000000 */
[----:B------:R-:W-:Y:S01]  /*0470*/  SHF.R.S32.HI R3, RZ, 0x6, R3 ;  /* 0x00000006ff037819 */ /* 0x000fe20000011403 */
[----:B----4-:R-:W-:-:S04]  /*0480*/  VIADD R141, R144, 0x1f ;  /* 0x0000001f908d7836 */ /* 0x010fc80000000000 */
[----:B------:R-:W-:-:S05]  /*0490*/  IMAD.SHL.U32 R5, R3, 0x4, RZ ;  /* 0x0000000403057824 */ /* 0x000fca00078e00ff */
[-C--:B------:R-:W-:Y:S02]  /*04a0*/  IABS R7, R5.reuse ;  /* 0x0000000500077213 */ /* 0x080fe40000000000 */
[----:B------:R-:W-:Y:S02]  /*04b0*/  IABS R11, R5 ;  /* 0x00000005000b7213 */ /* 0x000fe40000000000 */
[----:B------:R-:W1:Y:S08]  /*04c0*/  I2F.RP R4, R7 ;  /* 0x0000000700047306 */ /* 0x000e700000209400 */
[----:B-1----:R-:W1:Y:S02]  /*04d0*/  MUFU.RCP R4, R4 ;  /* 0x0000000400047308 */ /* 0x002e640000001000 */
[----:B-1----:R-:W-:-:S02]  /*04e0*/  VIADD R2, R4, 0xffffffe ;  /* 0x0ffffffe04027836 */ /* 0x002fc40000000000 */
[----:B------:R-:W-:Y:S01]  /*04f0*/  IMAD.MOV R4, RZ, RZ, -R11 ;  /* 0x000000ffff047224 */ /* 0x000fe200078e0a0b */
[----:B------:R-:W-:-:S03]  /*0500*/  IABS R11, R31 ;  /* 0x0000001f000b7213 */ /* 0x000fc60000000000 */
[----:B------:R1:W2:Y:S02]  /*0510*/  F2I.FTZ.U32.TRUNC.NTZ R3, R2 ;  /* 0x0000000200037305 */ /* 0x0002a4000021f000 */
[----:B-1----:R-:W-:Y:S02]  /*0520*/  IMAD.MOV.U32 R2, RZ, RZ, RZ ;  /* 0x000000ffff027224 */ /* 0x002fe400078e00ff */
[----:B--2---:R-:W-:-:S04]  /*0530*/  IMAD.MOV R6, RZ, RZ, -R3 ;  /* 0x000000ffff067224 */ /* 0x004fc800078e0a03 */
[----:B------:R-:W-:Y:S02]  /*0540*/  IMAD R9, R6, R7, RZ ;  /* 0x0000000706097224 */ /* 0x000fe400078e02ff */
[----:B------:R-:W-:Y:S02]  /*0550*/  IMAD.MOV.U32 R6, RZ, RZ, R8 ;  /* 0x000000ffff067224 */ /* 0x000fe400078e0008 */
[----:B------:R-:W-:Y:S01]  /*0560*/  IMAD.HI.U32 R3, R3, R9, R2 ;  /* 0x0000000903037227 */ /* 0x000fe200078e0002 */
[----:B------:R-:W1:Y:S05]  /*0570*/  I2F.RP R8, R14 ;  /* 0x0000000e00087306 */ /* 0x000e6a0000209400 */
[----:B------:R-:W-:-:S04]  /*0580*/  IMAD.HI.U32 R3, R3, R6, RZ ;  /* 0x0000000603037227 */ /* 0x000fc800078e00ff */
[----:B------:R-:W-:Y:S01]  /*0590*/  IMAD R2, R3, R4, R6 ;  /* 0x0000000403027224 */ /* 0x000fe200078e0206 */
[----:B------:R-:W-:Y:S04]  /*05a0*/  BAR.SYNC.DEFER_BLOCKING 0x0 ;  /* 0x0000000000007b1d */ /* 0x000fe80000010000 */
[----:B------:R-:W-:Y:S02]  /*05b0*/  ISETP.GT.U32.AND P1, PT, R7, R2, PT ;  /* 0x000000020700720c */ /* 0x000fe40003f24070 */
[----:B-1----:R-:W-:Y:S11]  /*05c0*/  MUFU.RCP R8, R8 ;  /* 0x0000000800087308 */ /* 0x002ff60000001000 */
[----:B------:R-:W-:-:S02]  /*05d0*/  @!P1 IMAD.IADD R2, R2, 0x1, -R7 ;  /* 0x0000000102029824 */ /* 0x000fc400078e0a07 */
[----:B------:R-:W-:Y:S01]  /*05e0*/  @!P1 VIADD R3, R3, 0x1 ;  /* 0x0000000103039836 */ /* 0x000fe20000000000 */
[----:B------:R-:W-:Y:S02]  /*05f0*/  ISETP.NE.AND P1, PT, R5, RZ, PT ;  /* 0x000000ff0500720c */ /* 0x000fe40003f25270 */
[----:B------:R-:W-:Y:S02]  /*0600*/  ISETP.GE.U32.AND P0, PT, R2, R7, PT ;  /* 0x000000070200720c */ /* 0x000fe40003f06070 */
[----:B------:R-:W-:-:S04]  /*0610*/  LOP3.LUT R2, R10, R5, RZ, 0x3c, !PT ;  /* 0x000000050a027212 */ /* 0x000fc800078e3cff */
[----:B------:R-:W-:Y:S01]  /*0620*/  ISETP.GE.AND P2, PT, R2, RZ, PT ;  /* 0x000000ff0200720c */ /* 0x000fe20003f46270 */
[----:B------:R-:W-:-:S06]  /*0630*/  VIADD R2, R30, 0x3f ;  /* 0x0000003f1e027836 */ /* 0x000fcc0000000000 */
[----:B------:R-:W-:-:S04]  /*0640*/  @P0 VIADD R3, R3, 0x1 ;  /* 0x0000000103030836 */ /* 0x000fc80000000000 */
[----:B------:R-:W-:Y:S01]  /*0650*/  IMAD.MOV.U32 R4, RZ, RZ, R3 ;  /* 0x000000ffff047224 */ /* 0x000fe200078e0003 */
[----:B------:R-:W-:-:S03]  /*0660*/  SHF.R.S32.HI R3, RZ, 0x1f, R2 ;  /* 0x0000001fff037819 */ /* 0x000fc60000011402 */
[----:B------:R-:W-:Y:S01]  /*0670*/  @!P2 IMAD.MOV R4, RZ, RZ, -R4 ;  /* 0x000000ffff04a224 */ /* 0x000fe200078e0a04 */
[----:B------:R-:W-:Y:S02]  /*0680*/  @!P1 LOP3.LUT R4, RZ, R5, RZ, 0x33, !PT ;  /* 0x00000005ff049212 */ /* 0x000fe400078e33ff */
[----:B------:R-:W-:-:S03]  /*0690*/  LEA.HI R3, R3, R2, RZ, 0x6 ;  /* 0x0000000203037211 */ /* 0x000fc600078f30ff */
[----:B------:R-:W-:Y:S02]  /*06a0*/  IMAD.SHL.U32 R16, R4, 0x4, RZ ;  /* 0x0000000404107824 */ /* 0x000fe400078e00ff */
[----:B------:R-:W-:Y:S02]  /*06b0*/  IMAD.MOV R7, RZ, RZ, -R4 ;  /* 0x000000ffff077224 */ /* 0x000fe400078e0a04 */
[----:B------:R-:W-:Y:S01]  /*06c0*/  IMAD.MOV.U32 R4, RZ, RZ, R11 ;  /* 0x000000ffff047224 */ /* 0x000fe200078e000b */
[----:B------:R-:W-:Y:S01]  /*06d0*/  LEA.HI.SX32 R3, R3, -R16, 0x1a ;  /* 0x8000001003037211 */ /* 0x000fe200078fd2ff */
[----:B------:R-:W-:Y:S02]  /*06e0*/  IMAD R15, R5, R7, R10 ;  /* 0x00000007050f7224 */ /* 0x000fe400078e020a */
[----:B------:R-:W1:Y:S01]  /*06f0*/  I2F.RP R5, R4 ;  /* 0x0000000400057306 */ /* 0x000e620000209400 */
[----:B------:R-:W-:Y:S01]  /*0700*/  VIMNMX R18, PT, PT, R3, 0x4, PT ;  /* 0x0000000403127848 */ /* 0x000fe20003fe0100 */
[----:B------:R-:W2:Y:S03]  /*0710*/  LDS R10, [UR10] ;  /* 0x0000000aff0a7984 */ /* 0x000ea60008000800 */
[----:B------:R-:W-:-:S04]  /*0720*/  IABS R12, R18 ;  /* 0x00000012000c7213 */ /* 0x000fc80000000000 */
[----:B------:R-:W3:Y:S08]  /*0730*/  I2F.RP R6, R12 ;  /* 0x0000000c00067306 */ /* 0x000ef00000209400 */
[----:B-1----:R-:W-:Y:S08]  /*0740*/  MUFU.RCP R5, R5 ;  /* 0x0000000500057308 */ /* 0x002ff00000001000 */
[----:B---3--:R-:W1:Y:S02]  /*0750*/  MUFU.RCP R6, R6 ;  /* 0x0000000600067308 */ /* 0x008e640000001000 */
[----:B-1----:R-:W-:Y:S01]  /*0760*/  VIADD R2, R6, 0xffffffe ;  /* 0x0ffffffe06027836 */ /* 0x002fe20000000000 */
[----:B------:R-:W-:-:S02]  /*0770*/  IABS R6, R15 ;  /* 0x0000000f00067213 */ /* 0x000fc40000000000 */
[----:B--2---:R-:W-:-:S03]  /*0780*/  R2UR UR26, R10 ;  /* 0x000000000a1a72ca */ /* 0x004fc600000e0000 */
[----:B------:R1:W2:Y:S02]  /*0790*/  F2I.FTZ.U32.TRUNC.NTZ R3, R2 ;  /* 0x0000000200037305 */ /* 0x0002a4000021f000 */
[----:B-1----:R-:W-:Y:S02]  /*07a0*/  IMAD.MOV.U32 R2, RZ, RZ, RZ ;  /* 0x000000ffff027224 */ /* 0x002fe400078e00ff */
[----:B--2---:R-:W-:-:S04]  /*07b0*/  IMAD.MOV R9, RZ, RZ, -R3 ;  /* 0x000000ffff097224 */ /* 0x004fc800078e0a03 */
[----:B------:R-:W-:Y:S01]  /*07c0*/  IMAD R7, R9, R12, RZ ;  /* 0x0000000c09077224 */ /* 0x000fe200078e02ff */
[----:B------:R-:W-:-:S03]  /*07d0*/  IABS R9, R18 ;  /* 0x0000001200097213 */ /* 0x000fc60000000000 */
[----:B------:R-:W-:-:S04]  /*07e0*/  IMAD.HI.U32 R2, R3, R7, R2 ;  /* 0x0000000703027227 */ /* 0x000fc800078e0002 */
[----:B------:R-:W-:Y:S02]  /*07f0*/  IMAD.MOV.U32 R3, RZ, RZ, R6 ;  /* 0x000000ffff037224 */ /* 0x000fe400078e0006 */
[----:B------:R-:W-:Y:S02]  /*0800*/  IMAD.MOV R6, RZ, RZ, -R9 ;  /* 0x000000ffff067224 */ /* 0x000fe400078e0a09 */
[----:B------:R-:W-:-:S04]  /*0810*/  IMAD.HI.U32 R2, R2, R3, RZ ;  /* 0x0000000302027227 */ /* 0x000fc800078e00ff */
[----:B------:R-:W-:Y:S02]  /*0820*/  IMAD R3, R2, R6, R3 ;  /* 0x0000000602037224 */ /* 0x000fe400078e0203 */
[----:B------:R-:W-:Y:S02]  /*0830*/  VIADD R6, R8, 0xffffffe ;  /* 0x0ffffffe08067836 */ /* 0x000fe40000000000 */
[----:B------:R-:W-:Y:S01]  /*0840*/  VIADD R8, R5, 0xffffffe ;  /* 0x0ffffffe05087836 */ /* 0x000fe20000000000 */
[----:B------:R-:W-:Y:S01]  /*0850*/  BAR.SYNC.DEFER_BLOCKING 0x0 ;  /* 0x0000000000007b1d */ /* 0x000fe20000010000 */
[----:B------:R-:W-:-:S05]  /*0860*/  ISETP.GT.U32.AND P1, PT, R12, R3, PT ;  /* 0x000000030c00720c */ /* 0x000fca0003f24070 */
[----:B------:R1:W2:Y:S08]  /*0870*/  F2I.FTZ.U32.TRUNC.NTZ R9, R8 ;  /* 0x0000000800097305 */ /* 0x0002b0000021f000 */
[----:B------:R-:W-:Y:S01]  /*0880*/  @!P1 IMAD.IADD R3, R3, 0x1, -R12 ;  /* 0x0000000103039824 */ /* 0x000fe200078e0a0c */
[----:B------:R3:W4:Y:S01]  /*0890*/  F2I.FTZ.U32.TRUNC.NTZ R7, R6 ;  /* 0x0000000600077305 */ /* 0x000722000021f000 */
[----:B------:R-:W-:Y:S01]  /*08a0*/  @!P1 VIADD R2, R2, 0x1 ;  /* 0x0000000102029836 */ /* 0x000fe20000000000 */
[----:B------:R-:W-:Y:S01]  /*08b0*/  ISETP.NE.AND P1, PT, R18, RZ, PT ;  /* 0x000000ff1200720c */ /* 0x000fe20003f25270 */
[----:B-1----:R-:W-:Y:S01]  /*08c0*/  IMAD.MOV.U32 R8, RZ, RZ, RZ ;  /* 0x000000ffff087224 */ /* 0x002fe200078e00ff */
[----:B------:R-:W-:-:S02]  /*08d0*/  ISETP.GE.U32.AND P0, PT, R3, R12, PT ;  /* 0x0000000c0300720c */ /* 0x000fc40003f06070 */
[----:B------:R-:W-:Y:S01]  /*08e0*/  LOP3.LUT R3, R15, R18, RZ, 0x3c, !PT ;  /* 0x000000120f037212 */ /* 0x000fe200078e3cff */
[----:B--2---:R-:W-:Y:S02]  /*08f0*/  IMAD.MOV R13, RZ, RZ, -R9 ;  /* 0x000000ffff0d7224 */ /* 0x004fe400078e0a09 */
[----:B---3--:R-:W-:Y:S01]  /*0900*/  IMAD.MOV.U32 R6, RZ, RZ, RZ ;  /* 0x000000ffff067224 */ /* 0x008fe200078e00ff */
[----:B------:R-:W-:Y:S01]  /*0910*/  ISETP.GE.AND P2, PT, R3, RZ, PT ;  /* 0x000000ff0300720c */ /* 0x000fe20003f46270 */
[----:B------:R-:W-:Y:S01]  /*0920*/  IMAD R13, R13, R4, RZ ;  /* 0x000000040d0d7224 */ /* 0x000fe200078e02ff */
[----:B------:R-:W-:Y:S01]  /*0930*/  SHF.R.U32.HI R3, RZ, 0x5, R0 ;  /* 0x00000005ff037819 */ /* 0x000fe20000011600 */
[----:B----4-:R-:W-:-:S03]  /*0940*/  IMAD.MOV R11, RZ, RZ, -R7 ;  /* 0x000000ffff0b7224 */ /* 0x010fc600078e0a07 */
[----:B------:R-:W-:Y:S01]  /*0950*/  R2UR UR8, R3 ;  /* 0x00000000030872ca */ /* 0x000fe200000e0000 */
[----:B------:R-:W-:Y:S01]  /*0960*/  @P0 VIADD R2, R2, 0x1 ;  /* 0x0000000102020836 */ /* 0x000fe20000000000 */
[----:B------:R-:W-:Y:S01]  /*0970*/  SHF.R.U32.HI R3, RZ, 0x5, R0 ;  /* 0x00000005ff037819 */ /* 0x000fe20000011600 */
[----:B------:R-:W-:-:S03]  /*0980*/  IMAD.HI.U32 R9, R9, R13, R8 ;  /* 0x0000000d09097227 */ /* 0x000fc600078e0008 */
[----:B------:R-:W-:Y:S01]  /*0990*/  SGXT.U32 R3, R3, 0x2 ;  /* 0x000000020303781a */ /* 0x000fe20000000000 */
[----:B------:R-:W-:Y:S01]  /*09a0*/  @!P2 IMAD.MOV R2, RZ, RZ, -R2 ;  /* 0x000000ffff02a224 */ /* 0x000fe200078e0a02 */
[----:B------:R-:W-:Y:S01]  /*09b0*/  @!P1 LOP3.LUT R2, RZ, R18, RZ, 0x33, !PT ;  /* 0x00000012ff029212 */ /* 0x000fe200078e33ff */
[----:B------:R-:W-:-:S04]  /*09c0*/  IMAD R11, R11, R14, RZ ;  /* 0x0000000e0b0b7224 */ /* 0x000fc800078e02ff */
[----:B------:R-:W-:Y:S02]  /*09d0*/  IMAD.MOV R5, RZ, RZ, -R2 ;  /* 0x000000ffff057224 */ /* 0x000fe400078e0a02 */
[----:B------:R-:W-:Y:S02]  /*09e0*/  IMAD.SHL.U32 R2, R2, 0x40, RZ ;  /* 0x0000004002027824 */ /* 0x000fe400078e00ff */
[----:B------:R-:W-:Y:S01]  /*09f0*/  IMAD.HI.U32 R7, R7, R11, R6 ;  /* 0x0000000b07077227 */ /* 0x000fe200078e0006 */
[----:B------:R-:W-:Y:S02]  /*0a00*/  LOP3.LUT R6, R0, 0x3f, RZ, 0xc0, !PT ;  /* 0x0000003f00067812 */ /* 0x000fe400078ec0ff */
[----:B------:R-:W-:Y:S01]  /*0a10*/  LOP3.LUT R8, R2, R3, RZ, 0xfc, !PT ;  /* 0x0000000302087212 */ /* 0x000fe200078efcff */
[----:B------:R-:W-:Y:S02]  /*0a20*/  IMAD R3, R18, R5, R15 ;  /* 0x0000000512037224 */ /* 0x000fe400078e020f */
[----:B------:R-:W-:Y:S01]  /*0a30*/  IMAD.SHL.U32 R5, R0, 0x10, RZ ;  /* 0x0000001000057824 */ /* 0x000fe200078e00ff */
[----:B------:R-:W-:Y:S01]  /*0a40*/  IABS R11, R8 ;  /* 0x00000008000b7213 */ /* 0x000fe20000000000 */
[----:B------:R-:W-:Y:S01]  /*0a50*/  IMAD.IADD R3, R16, 0x1, R3 ;  /* 0x0000000110037824 */ /* 0x000fe200078e0203 */
[----:B------:R-:W-:-:S02]  /*0a60*/  LOP3.LUT R10, R8, 0x4, RZ, 0xfc, !PT ;  /* 0x00000004080a7812 */ /* 0x000fc400078efcff */
[----:B------:R-:W-:Y:S01]  /*0a70*/  LOP3.LUT R5, R5, 0x70, RZ, 0xc0, !PT ;  /* 0x0000007005057812 */ /* 0x000fe200078ec0ff */
[----:B------:R-:W-:Y:S01]  /*0a80*/  IMAD R3, R3, 0x40, R6 ;  /* 0x0000004003037824 */ /* 0x000fe200078e0206 */
[----:B------:R-:W-:Y:S02]  /*0a90*/  LOP3.LUT R12, R8, 0x8, RZ, 0xfc, !PT ;  /* 0x00000008080c7812 */ /* 0x000fe400078efcff */
[----:B------:R-:W-:Y:S01]  /*0aa0*/  IABS R13, R10 ;  /* 0x0000000a000d7213 */ /* 0x000fe20000000000 */
[----:B------:R-:W-:Y:S01]  /*0ab0*/  IMAD R130, R6, 0x80, R5 ;  /* 0x0000008006827824 */ /* 0x000fe200078e0205 */
[----:B------:R-:W-:Y:S01]  /*0ac0*/  IABS R15, R12 ;  /* 0x0000000c000f7213 */ /* 0x000fe20000000000 */
[C---:B------:R-:W-:Y:S01]  /*0ad0*/  IMAD.HI.U32 R5, R9.reuse, R11, RZ ;  /* 0x0000000b09057227 */ /* 0x040fe200078e00ff */
[----:B------:R-:W-:Y:S02]  /*0ae0*/  ISETP.GE.AND P1, PT, R10, RZ, PT ;  /* 0x000000ff0a00720c */ /* 0x000fe40003f26270 */
[----:B------:R-:W-:Y:S01]  /*0af0*/  LOP3.LUT R24, R8, 0xc, RZ, 0xfc, !PT ;  /* 0x0000000c08187812 */ /* 0x000fe200078efcff */
[----:B------:R-:W-:Y:S01]  /*0b00*/  IMAD.MOV R5, RZ, RZ, -R5 ;  /* 0x000000ffff057224 */ /* 0x000fe200078e0a05 */
[----:B------:R-:W-:Y:S01]  /*0b10*/  ISETP.GE.AND P4, PT, R12, RZ, PT ;  /* 0x000000ff0c00720c */ /* 0x000fe20003f86270 */
[----:B------:R-:W-:Y:S01]  /*0b20*/  IMAD.HI.U32 R6, R9, R13, RZ ;  /* 0x0000000d09067227 */ /* 0x000fe200078e00ff */
[----:B------:R-:W-:-:S02]  /*0b30*/  LOP3.LUT R12, R8, 0x3c, RZ, 0xfc, !PT ;  /* 0x0000003c080c7812 */ /* 0x000fc400078efcff */
[----:B------:R-:W-:Y:S01]  /*0b40*/  ISETP.GE.AND P2, PT, R3, RZ, PT ;  /* 0x000000ff0300720c */ /* 0x000fe20003f46270 */
[----:B------:R-:W-:Y:S01]  /*0b50*/  IMAD.HI.U32 R10, R9, R15, RZ ;  /* 0x0000000f090a7227 */ /* 0x000fe200078e00ff */
[----:B------:R-:W-:Y:S02]  /*0b60*/  IABS R37, R12 ;  /* 0x0000000c00257213 */ /* 0x000fe40000000000 */
[----:B------:R-:W-:Y:S01]  /*0b70*/  ISETP.GE.AND P3, PT, R12, RZ, PT ;  /* 0x000000ff0c00720c */ /* 0x000fe20003f66270 */
[----:B------:R-:W-:Y:S01]  /*0b80*/  IMAD R11, R4, R5, R11 ;  /* 0x00000005040b7224 */ /* 0x000fe200078e020b */
[----:B------:R-:W-:Y:S01]  /*0b90*/  IABS R5, R24 ;  /* 0x0000001800057213 */ /* 0x000fe20000000000 */
[----:B------:R-:W-:Y:S01]  /*0ba0*/  IMAD.MOV R6, RZ, RZ, -R6 ;  /* 0x000000ffff067224 */ /* 0x000fe200078e0a06 */
[----:B------:R-:W-:Y:S01]  /*0bb0*/  LOP3.LUT R26, R8, 0x10, RZ, 0xfc, !PT ;  /* 0x00000010081a7812 */ /* 0x000fe200078efcff */
[----:B------:R-:W-:Y:S01]  /*0bc0*/  IMAD.MOV R10, RZ, RZ, -R10 ;  /* 0x000000ffff0a7224 */ /* 0x000fe200078e0a0a */
[C---:B------:R-:W-:Y:S01]  /*0bd0*/  ISETP.GT.U32.AND P6, PT, R4.reuse, R11, PT ;  /* 0x0000000b0400720c */ /* 0x040fe20003fc4070 */
[C---:B------:R-:W-:Y:S01]  /*0be0*/  IMAD R13, R4.reuse, R6, R13 ;  /* 0x00000006040d7224 */ /* 0x040fe200078e020d */
[----:B------:R-:W-:Y:S01]  /*0bf0*/  IABS R6, R3 ;  /* 0x0000000300067213 */ /* 0x000fe20000000000 */
[----:B------:R-:W-:Y:S01]  /*0c00*/  IMAD R15, R4, R10, R15 ;  /* 0x0000000a040f7224 */ /* 0x000fe200078e020f */
[----:B------:R-:W-:Y:S01]  /*0c10*/  IABS R16, R26 ;  /* 0x0000001a00107213 */ /* 0x000fe20000000000 */
[----:B------:R-:W-:Y:S01]  /*0c20*/  IMAD.MOV.U32 R10, RZ, RZ, R5 ;  /* 0x000000ffff0a7224 */ /* 0x000fe200078e0005 */
[C---:B------:R-:W-:Y:S01]  /*0c30*/  LOP3.LUT R28, R8.reuse, 0x14, RZ, 0xfc, !PT ;  /* 0x00000014081c7812 */ /* 0x040fe200078efcff */
[----:B------:R-:W-:Y:S01]  /*0c40*/  IMAD.HI.U32 R7, R7, R6, RZ ;  /* 0x0000000607077227 */ /* 0x000fe200078e00ff */
[----:B------:R-:W-:-:S02]  /*0c50*/  LOP3.LUT R32, R8, 0x18, RZ, 0xfc, !PT ;  /* 0x0000001808207812 */ /* 0x000fc400078efcff */
[----:B------:R-:W-:Y:S01]  /*0c60*/  IABS R19, R28 ;  /* 0x0000001c00137213 */ /* 0x000fe20000000000 */
[C---:B------:R-:W-:Y:S01]  /*0c70*/  IMAD.HI.U32 R5, R9.reuse, R10, RZ ;  /* 0x0000000a09057227 */ /* 0x040fe200078e00ff */
[----:B------:R-:W-:Y:S02]  /*0c80*/  IABS R21, R32 ;  /* 0x0000002000157213 */ /* 0x000fe40000000000 */
[C---:B------:R-:W-:Y:S01]  /*0c90*/  LOP3.LUT R34, R8.reuse, 0x1c, RZ, 0xfc, !PT ;  /* 0x0000001c08227812 */ /* 0x040fe200078efcff */
[----:B------:R-:W-:Y:S01]  /*0ca0*/  IMAD.MOV R17, RZ, RZ, -R5 ;  /* 0x000000ffff117224 */ /* 0x000fe200078e0a05 */
[----:B------:R-:W-:Y:S01]  /*0cb0*/  LOP3.LUT R36, R8, 0x20, RZ, 0xfc, !PT ;  /* 0x0000002008247812 */ /* 0x000fe200078efcff */
[----:B------:R-:W-:Y:S01]  /*0cc0*/  IMAD.MOV R5, RZ, RZ, -R7 ;  /* 0x000000ffff057224 */ /* 0x000fe200078e0a07 */
[----:B------:R-:W-:Y:S01]  /*0cd0*/  IABS R23, R34 ;  /* 0x0000002200177213 */ /* 0x000fe20000000000 */
[----:B------:R-:W-:Y:S01]  /*0ce0*/  IMAD.HI.U32 R12, R9, R37, RZ ;  /* 0x00000025090c7227 */ /* 0x000fe200078e00ff */
[----:B------:R-:W-:-:S02]  /*0cf0*/  IABS R25, R36 ;  /* 0x0000002400197213 */ /* 0x000fc40000000000 */
[----:B------:R-:W-:Y:S01]  /*0d00*/  LOP3.LUT R38, R8, 0x24, RZ, 0xfc, !PT ;  /* 0x0000002408267812 */ /* 0x000fe200078efcff */
[----:B------:R-:W-:Y:S01]  /*0d10*/  IMAD R5, R14, R5, R6 ;  /* 0x000000050e057224 */ /* 0x000fe200078e0206 */
[----:B------:R-:W-:Y:S01]  /*0d20*/  LOP3.LUT R40, R8, 0x2c, RZ, 0xfc, !PT ;  /* 0x0000002c08287812 */ /* 0x000fe200078efcff */
[----:B------:R-:W-:Y:S01]  /*0d30*/  IMAD.MOV R12, RZ, RZ, -R12 ;  /* 0x000000ffff0c7224 */ /* 0x000fe200078e0a0c */
[----:B------:R-:W-:Y:S01]  /*0d40*/  IABS R27, R38 ;  /* 0x00000026001b7213 */ /* 0x000fe20000000000 */
[----:B------:R-:W-:Y:S01]  /*0d50*/  @!P6 IMAD.IADD R11, R11, 0x1, -R4 ;  /* 0x000000010b0be824 */ /* 0x000fe200078e0a04 */
[----:B------:R-:W-:Y:S01]  /*0d60*/  ISETP.GT.U32.AND P0, PT, R14, R5, PT ;  /* 0x000000050e00720c */ /* 0x000fe20003f04070 */
[----:B------:R-:W-:Y:S01]  /*0d70*/  IMAD R37, R4, R12, R37 ;  /* 0x0000000c04257224 */ /* 0x000fe200078e0225 */
[----:B------:R-:W-:Y:S01]  /*0d80*/  LOP3.LUT R41, R8, 0x30, RZ, 0xfc, !PT ;  /* 0x0000003008297812 */ /* 0x000fe200078efcff */
[C---:B------:R-:W-:Y:S01]  /*0d90*/  IMAD R7, R4.reuse, R17, R10 ;  /* 0x0000001104077224 */ /* 0x040fe200078e020a */
[----:B------:R-:W-:Y:S01]  /*0da0*/  ISETP.GT.U32.AND P6, PT, R4, R11, PT ;  /* 0x0000000b0400720c */ /* 0x000fe20003fc4070 */
[----:B------:R-:W-:Y:S01]  /*0db0*/  IMAD.HI.U32 R6, R9, R16, RZ ;  /* 0x0000001009067227 */ /* 0x000fe200078e00ff */
[----:B------:R-:W-:-:S02]  /*0dc0*/  LOP3.LUT R42, R8, 0x34, RZ, 0xfc, !PT ;  /* 0x00000034082a7812 */ /* 0x000fc400078efcff */
[----:B------:R-:W-:Y:S01]  /*0dd0*/  LOP3.LUT R22, R8, 0x38, RZ, 0xfc, !PT ;  /* 0x0000003808167812 */ /* 0x000fe200078efcff */
[----:B------:R-:W-:Y:S01]  /*0de0*/  IMAD.MOV R17, RZ, RZ, -R6 ;  /* 0x000000ffff117224 */ /* 0x000fe200078e0a06 */
[----:B------:R-:W-:Y:S01]  /*0df0*/  IABS R18, R42 ;  /* 0x0000002a00127213 */ /* 0x000fe20000000000 */
[----:B------:R-:W-:Y:S01]  /*0e00*/  IMAD.HI.U32 R10, R9, R19, RZ ;  /* 0x00000013090a7227 */ /* 0x000fe200078e00ff */
[----:B------:R-:W-:-:S03]  /*0e10*/  IABS R20, R22 ;  /* 0x0000001600147213 */ /* 0x000fc60000000000 */
[----:B------:R-:W-:Y:S01]  /*0e20*/  @!P0 IMAD.IADD R5, R5, 0x1, -R14 ;  /* 0x0000000105058824 */ /* 0x000fe200078e0a0e */
[C---:B------:R-:W-:Y:S01]  /*0e30*/  ISETP.GT.U32.AND P0, PT, R4.reuse, R37, PT ;  /* 0x000000250400720c */ /* 0x040fe20003f04070 */
[----:B------:R-:W-:Y:S01]  /*0e40*/  @!P6 IMAD.IADD R11, R11, 0x1, -R4 ;  /* 0x000000010b0be824 */ /* 0x000fe200078e0a04 */
[----:B------:R-:W-:Y:S01]  /*0e50*/  ISETP.GT.U32.AND P6, PT, R4, R7, PT ;  /* 0x000000070400720c */ /* 0x000fe20003fc4070 */
[----:B------:R-:W-:Y:S01]  /*0e60*/  IMAD.HI.U32 R6, R9, R21, RZ ;  /* 0x0000001509067227 */ /* 0x000fe200078e00ff */
[----:B------:R-:W-:-:S03]  /*0e70*/  ISETP.GT.U32.AND P5, PT, R14, R5, PT ;  /* 0x000000050e00720c */ /* 0x000fc60003fa4070 */
[C---:B------:R-:W-:Y:S01]  /*0e80*/  IMAD R17, R4.reuse, R17, R16 ;  /* 0x0000001104117224 */ /* 0x040fe200078e0210 */
[----:B------:R-:W-:Y:S01]  /*0e90*/  IABS R16, R41 ;  /* 0x0000002900107213 */ /* 0x000fe20000000000 */
[----:B------:R-:W-:Y:S02]  /*0ea0*/  IMAD.MOV R10, RZ, RZ, -R10 ;  /* 0x000000ffff0a7224 */ /* 0x000fe400078e0a0a */
[----:B------:R-:W-:Y:S02]  /*0eb0*/  IMAD.MOV R6, RZ, RZ, -R6 ;  /* 0x000000ffff067224 */ /* 0x000fe400078e0a06 */
[----:B------:R-:W-:Y:S02]  /*0ec0*/  @!P0 IMAD.IADD R37, R37, 0x1, -R4 ;  /* 0x0000000125258824 */ /* 0x000fe400078e0a04 */
[C---:B------:R-:W-:Y:S02]  /*0ed0*/  IMAD R19, R4.reuse, R10, R19 ;  /* 0x0000000a04137224 */ /* 0x040fe400078e0213 */
[----:B------:R-:W-:Y:S01]  /*0ee0*/  @!P5 IMAD.IADD R5, R5, 0x1, -R14 ;  /* 0x000000010505d824 */ /* 0x000fe200078e0a0e */
[----:B------:R-:W-:Y:S01]  /*0ef0*/  ISETP.GT.U32.AND P0, PT, R4, R37, PT ;  /* 0x000000250400720c */ /* 0x000fe20003f04070 */
[----:B------:R-:W-:Y:S01]  /*0f00*/  IMAD.HI.U32 R10, R9, R23, RZ ;  /* 0x00000017090a7227 */ /* 0x000fe200078e00ff */
[----:B------:R-:W-:-:S02]  /*0f10*/  ISETP.NE.AND P5, PT, R30, RZ, PT ;  /* 0x000000ff1e00720c */ /* 0x000fc40003fa5270 */
[----:B------:R-:W-:Y:S01]  /*0f20*/  IABS R14, R40 ;  /* 0x00000028000e7213 */ /* 0x000fe20000000000 */
[----:B------:R-:W-:Y:S02]  /*0f30*/  IMAD.MOV.U32 R143, RZ, RZ, R5 ;  /* 0x000000ffff8f7224 */ /* 0x000fe400078e0005 */
[C---:B------:R-:W-:Y:S02]  /*0f40*/  IMAD R21, R4.reuse, R6, R21 ;  /* 0x0000000604157224 */ /* 0x040fe400078e0215 */
[----:B------:R-:W-:Y:S01]  /*0f50*/  @!P2 IMAD.MOV R143, RZ, RZ, -R143 ;  /* 0x000000ffff8fa224 */ /* 0x000fe200078e0a8f */
[C---:B------:R-:W-:Y:S01]  /*0f60*/  ISETP.GT.U32.AND P2, PT, R4.reuse, R13, PT ;  /* 0x0000000d0400720c */ /* 0x040fe20003f44070 */
[----:B------:R-:W-:Y:S02]  /*0f70*/  IMAD.MOV R10, RZ, RZ, -R10 ;  /* 0x000000ffff0a7224 */ /* 0x000fe400078e0a0a */
[--C-:B------:R-:W-:Y:S01]  /*0f80*/  @!P0 IMAD.IADD R37, R37, 0x1, -R4.reuse ;  /* 0x0000000125258824 */ /* 0x100fe200078e0a04 */
[C---:B------:R-:W-:Y:S01]  /*0f90*/  ISETP.GT.U32.AND P0, PT, R4.reuse, R15, PT ;  /* 0x0000000f0400720c */ /* 0x040fe20003f04070 */
[----:B------:R-:W-:Y:S01]  /*0fa0*/  @!P6 IMAD.IADD R7, R7, 0x1, -R4 ;  /* 0x000000010707e824 */ /* 0x000fe200078e0a04 */
[----:B------:R-:W-:Y:S01]  /*0fb0*/  ISETP.GT.U32.AND P6, PT, R4, R21, PT ;  /* 0x000000150400720c */ /* 0x000fe20003fc4070 */
[----:B------:R-:W-:Y:S01]  /*0fc0*/  IMAD.HI.U32 R6, R9, R25, RZ ;  /* 0x0000001909067227 */ /* 0x000fe200078e00ff */
[----:B------:R-:W-:-:S02]  /*0fd0*/  @!P5 LOP3.LUT R143, RZ, R30, RZ, 0x33, !PT ;  /* 0x0000001eff8fd212 */ /* 0x000fc400078e33ff */
[----:B------:R-:W-:Y:S01]  /*0fe0*/  LOP3.LUT R30, R8, 0x28, RZ, 0xfc, !PT ;  /* 0x00000028081e7812 */ /* 0x000fe200078efcff */
[----:B------:R-:W-:Y:S01]  /*0ff0*/  IMAD R23, R4, R10, R23 ;  /* 0x0000000a04177224 */ /* 0x000fe200078e0217 */
[----:B------:R-:W-:Y:S01]  /*1000*/  ISETP.GE.AND P5, PT, R8, RZ, PT ;  /* 0x000000ff0800720c */ /* 0x000fe20003fa6270 */
[----:B------:R-:W-:Y:S01]  /*1010*/  @!P2 IMAD.IADD R13, R13, 0x1, -R4 ;  /* 0x000000010d0da824 */ /* 0x000fe200078e0a04 */
[C---:B------:R-:W-:Y:S01]  /*1020*/  ISETP.GT.U32.AND P2, PT, R4.reuse, R17, PT ;  /* 0x000000110400720c */ /* 0x040fe20003f44070 */
[----:B------:R-:W-:Y:S01]  /*1030*/  IMAD.MOV R6, RZ, RZ, -R6 ;  /* 0x000000ffff067224 */ /* 0x000fe200078e0a06 */
[----:B------:R-:W-:Y:S01]  /*1040*/  IABS R12, R30 ;  /* 0x0000001e000c7213 */ /* 0x000fe20000000000 */
[--C-:B------:R-:W-:Y:S01]  /*1050*/  @!P0 IMAD.IADD R15, R15, 0x1, -R4.reuse ;  /* 0x000000010f0f8824 */ /* 0x100fe200078e0a04 */
[C---:B------:R-:W-:Y:S01]  /*1060*/  ISETP.GT.U32.AND P0, PT, R4.reuse, R19, PT ;  /* 0x000000130400720c */ /* 0x040fe20003f04070 */
[C---:B------:R-:W-:Y:S02]  /*1070*/  IMAD R25, R4.reuse, R6, R25 ;  /* 0x0000000604197224 */ /* 0x040fe400078e0219 */
[----:B------:R-:W-:Y:S01]  /*1080*/  @!P6 IMAD.IADD R21, R21, 0x1, -R4 ;  /* 0x000000011515e824 */ /* 0x000fe200078e0a04 */
[----:B------:R-:W-:Y:S01]  /*1090*/  ISETP.GT.U32.AND P6, PT, R4, R13, PT ;  /* 0x0000000d0400720c */ /* 0x000fe20003fc4070 */
[----:B------:R-:W-:-:S04]  /*10a0*/  IMAD.HI.U32 R10, R9, R27, RZ ;  /* 0x0000001b090a7227 */ /* 0x000fc800078e00ff */
[----:B------:R-:W-:Y:S01]  /*10b0*/  @!P2 IMAD.IADD R17, R17, 0x1, -R4 ;  /* 0x000000011111a824 */ /* 0x000fe200078e0a04 */
[----:B------:R-:W-:Y:S01]  /*10c0*/  ISETP.GT.U32.AND P2, PT, R4, R23, PT ;  /* 0x000000170400720c */ /* 0x000fe20003f44070 */
[----:B------:R-:W-:-:S04]  /*10d0*/  IMAD.HI.U32 R5, R9, R12, RZ ;  /* 0x0000000c09057227 */ /* 0x000fc800078e00ff */
[--C-:B------:R-:W-:Y:S01]  /*10e0*/  @!P0 IMAD.IADD R19, R19, 0x1, -R4.reuse ;  /* 0x0000000113138824 */ /* 0x100fe200078e0a04 */
[C---:B------:R-:W-:Y:S01]  /*10f0*/  ISETP.GT.U32.AND P0, PT, R4.reuse, R25, PT ;  /* 0x000000190400720c */ /* 0x040fe20003f04070 */
[----:B------:R-:W-:Y:S02]  /*1100*/  @!P6 IMAD.IADD R13, R13, 0x1, -R4 ;  /* 0x000000010d0de824 */ /* 0x000fe400078e0a04 */
[----:B------:R-:W-:Y:S01]  /*1110*/  IMAD.HI.U32 R6, R9, R14, RZ ;  /* 0x0000000e09067227 */ /* 0x000fe200078e00ff */
[----:B------:R-:W-:-:S03]  /*1120*/  ISETP.GT.U32.AND P6, PT, R4, R19, PT ;  /* 0x000000130400720c */ /* 0x000fc60003fc4070 */
[----:B------:R-:W-:Y:S01]  /*1130*/  @!P2 IMAD.IADD R23, R23, 0x1, -R4 ;  /* 0x000000011717a824 */ /* 0x000fe200078e0a04 */
[----:B------:R-:W-:Y:S01]  /*1140*/  ISETP.GT.U32.AND P2, PT, R4, R15, PT ;  /* 0x0000000f0400720c */ /* 0x000fe20003f44070 */
[----:B------:R-:W-:Y:S02]  /*1150*/  IMAD.MOV R10, RZ, RZ, -R10 ;  /* 0x000000ffff0a7224 */ /* 0x000fe400078e0a0a */
[----:B------:R-:W-:-:S04]  /*1160*/  IMAD.HI.U32 R8, R9, R16, RZ ;  /* 0x0000001009087227 */ /* 0x000fc800078e00ff */
[----:B------:R-:W-:Y:S01]  /*1170*/  @!P0 IMAD.IADD R25, R25, 0x1, -R4 ;  /* 0x0000000119198824 */ /* 0x000fe200078e0a04 */
[C---:B------:R-:W-:Y:S01]  /*1180*/  ISETP.GT.U32.AND P0, PT, R4.reuse, R7, PT ;  /* 0x000000070400720c */ /* 0x040fe20003f04070 */
[----:B------:R-:W-:Y:S02]  /*1190*/  IMAD.MOV R29, RZ, RZ, -R5 ;  /* 0x000000ffff1d7224 */ /* 0x000fe400078e0a05 */
[----:B------:R-:W-:Y:S01]  /*11a0*/  IMAD.MOV R33, RZ, RZ, -R6 ;  /* 0x000000ffff217224 */ /* 0x000fe200078e0a06 */
[----:B------:R-:W-:Y:S01]  /*11b0*/  SHF.R.U32.HI R6, RZ, 0x6, R0 ;  /* 0x00000006ff067819 */ /* 0x000fe20000011600 */
[----:B------:R-:W-:Y:S02]  /*11c0*/  IMAD R27, R4, R10, R27 ;  /* 0x0000000a041b7224 */ /* 0x000fe400078e021b */
[----:B------:R-:W-:Y:S02]  /*11d0*/  IMAD.MOV R35, RZ, RZ, -R8 ;  /* 0x000000ffff237224 */ /* 0x000fe400078e0a08 */
[----:B------:R-:W-:-:S04]  /*11e0*/  IMAD.HI.U32 R10, R9, R18, RZ ;  /* 0x00000012090a7227 */ /* 0x000fc800078e00ff */
[----:B------:R-:W-:-:S04]  /*11f0*/  IMAD.HI.U32 R5, R9, R20, RZ ;  /* 0x0000001409057227 */ /* 0x000fc800078e00ff */
[C---:B------:R-:W-:Y:S02]  /*1200*/  IMAD R9, R4.reuse, R29, R12 ;  /* 0x0000001d04097224 */ /* 0x040fe400078e020c */
[----:B------:R-:W-:Y:S01]  /*1210*/  @!P2 IMAD.IADD R15, R15, 0x1, -R4 ;  /* 0x000000010f0fa824 */ /* 0x000fe200078e0a04 */
[C---:B------:R-:W-:Y:S01]  /*1220*/  ISETP.GT.U32.AND P2, PT, R4.reuse, R17, PT ;  /* 0x000000110400720c */ /* 0x040fe20003f44070 */
[C---:B------:R-:W-:Y:S02]  /*1230*/  IMAD R29, R4.reuse, R33, R14 ;  /* 0x00000021041d7224 */ /* 0x040fe400078e020e */
[C---:B------:R-:W-:Y:S02]  /*1240*/  IMAD R33, R4.reuse, R35, R16 ;  /* 0x0000002304217224 */ /* 0x040fe400078e0210 */
[----:B------:R-:W-:Y:S01]  /*1250*/  @!P5 IMAD.MOV R11, RZ, RZ, -R11 ;  /* 0x000000ffff0bd224 */ /* 0x000fe200078e0a0b */
[C---:B------:R-:W-:Y:S01]  /*1260*/  ISETP.GT.U32.AND P5, PT, R4.reuse, R21, PT ;  /* 0x000000150400720c */ /* 0x040fe20003fa4070 */
[----:B------:R-:W-:Y:S01]  /*1270*/  @!P1 IMAD.MOV R13, RZ, RZ, -R13 ;  /* 0x000000ffff0d9224 */ /* 0x000fe200078e0a0d */
[C---:B------:R-:W-:Y:S01]  /*1280*/  ISETP.GT.U32.AND P1, PT, R4.reuse, R25, PT ;  /* 0x000000190400720c */ /* 0x040fe20003f24070 */
[--C-:B------:R-:W-:Y:S01]  /*1290*/  @!P0 IMAD.IADD R7, R7, 0x1, -R4.reuse ;  /* 0x0000000107078824 */ /* 0x100fe200078e0a04 */
[C---:B------:R-:W-:Y:S01]  /*12a0*/  ISETP.GT.U32.AND P0, PT, R4.reuse, R9, PT ;  /* 0x000000090400720c */ /* 0x040fe20003f04070 */
[----:B------:R-:W-:Y:S01]  /*12b0*/  @!P6 IMAD.IADD R19, R19, 0x1, -R4 ;  /* 0x000000011313e824 */ /* 0x000fe200078e0a04 */
[----:B------:R-:W-:Y:S01]  /*12c0*/  ISETP.GT.U32.AND P6, PT, R4, R33, PT ;  /* 0x000000210400720c */ /* 0x000fe20003fc4070 */
[----:B------:R-:W-:-:S02]  /*12d0*/  IMAD.MOV.U32 R69, RZ, RZ, R37 ;  /* 0x000000ffff457224 */ /* 0x000fc400078e0025 */
[----:B------:R-:W-:Y:S02]  /*12e0*/  IMAD.MOV R39, RZ, RZ, -R10 ;  /* 0x000000ffff277224 */ /* 0x000fe400078e0a0a */
[----:B------:R-:W-:Y:S01]  /*12f0*/  @!P3 IMAD.MOV R69, RZ, RZ, -R69 ;  /* 0x000000ffff45b224 */ /* 0x000fe200078e0a45 */
[C---:B------:R-:W-:Y:S01]  /*1300*/  ISETP.GT.U32.AND P3, PT, R4.reuse, R23, PT ;  /* 0x000000170400720c */ /* 0x040fe20003f64070 */
[C---:B------:R-:W-:Y:S02]  /*1310*/  IMAD R35, R4.reuse, R39, R18 ;  /* 0x0000002704237224 */ /* 0x040fe400078e0212 */
[--C-:B------:R-:W-:Y:S01]  /*1320*/  @!P2 IMAD.IADD R17, R17, 0x1, -R4.reuse ;  /* 0x000000011111a824 */ /* 0x100fe200078e0a04 */
[C---:B------:R-:W-:Y:S01]  /*1330*/  ISETP.GT.U32.AND P2, PT, R4.reuse, R29, PT ;  /* 0x0000001d0400720c */ /* 0x040fe20003f44070 */
[----:B------:R-:W-:Y:S01]  /*1340*/  @!P4 IMAD.MOV R15, RZ, RZ, -R15 ;  /* 0x000000ffff0fc224 */ /* 0x000fe200078e0a0f */
[C---:B------:R-:W-:Y:S01]  /*1350*/  ISETP.GT.U32.AND P4, PT, R4.reuse, R27, PT ;  /* 0x0000001b0400720c */ /* 0x040fe20003f84070 */
[----:B------:R-:W-:Y:S01]  /*1360*/  @!P5 IMAD.IADD R21, R21, 0x1, -R4 ;  /* 0x000000011515d824 */ /* 0x000fe200078e0a04 */
[----:B------:R-:W-:Y:S01]  /*1370*/  ISETP.GT.U32.AND P5, PT, R4, R35, PT ;  /* 0x000000230400720c */ /* 0x000fe20003fa4070 */
[----:B------:R-:W-:-:S02]  /*1380*/  IMAD.MOV R5, RZ, RZ, -R5 ;  /* 0x000000ffff057224 */ /* 0x000fc400078e0a05 */
[--C-:B------:R-:W-:Y:S01]  /*1390*/  @!P1 IMAD.IADD R25, R25, 0x1, -R4.reuse ;  /* 0x0000000119199824 */ /* 0x100fe200078e0a04 */
[----:B------:R-:W-:Y:S01]  /*13a0*/  ISETP.GE.AND P1, PT, R24, RZ, PT ;  /* 0x000000ff1800720c */ /* 0x000fe20003f26270 */
[--C-:B------:R-:W-:Y:S01]  /*13b0*/  @!P0 IMAD.IADD R9, R9, 0x1, -R4.reuse ;  /* 0x0000000109098824 */ /* 0x100fe200078e0a04 */
[----:B------:R-:W-:Y:S01]  /*13c0*/  ISETP.GE.AND P0, PT, R28, RZ, PT ;  /* 0x000000ff1c00720c */ /* 0x000fe20003f06270 */
[----:B------:R-:W-:Y:S01]  /*13d0*/  @!P6 IMAD.IADD R33, R33, 0x1, -R4 ;  /* 0x000000012121e824 */ /* 0x000fe200078e0a04 */
[----:B------:R-:W-:Y:S01]  /*13e0*/  ISETP.GE.AND P6, PT, R34, RZ, PT ;  /* 0x000000ff2200720c */ /* 0x000fe20003fc6270 */
[C---:B------:R-:W-:Y:S02]  /*13f0*/  IMAD R37, R4.reuse, R5, R20 ;  /* 0x0000000504257224 */ /* 0x040fe400078e0214 */
[--C-:B------:R-:W-:Y:S02]  /*1400*/  @!P3 IMAD.IADD R23, R23, 0x1, -R4.reuse ;  /* 0x000000011717b824 */ /* 0x100fe400078e0a04 */
[--C-:B------:R-:W-:Y:S01]  /*1410*/  @!P2 IMAD.IADD R29, R29, 0x1, -R4.reuse ;  /* 0x000000011d1da824 */ /* 0x100fe200078e0a04 */
[----:B------:R-:W-:Y:S01]  /*1420*/  ISETP.GT.U32.AND P3, PT, R4, R37, PT ;  /* 0x000000250400720c */ /* 0x000fe20003f64070 */
[--C-:B------:R-:W-:Y:S01]  /*1430*/  @!P4 IMAD.IADD R27, R27, 0x1, -R4.reuse ;  /* 0x000000011b1bc824 */ /* 0x100fe200078e0a04 */
[----:B------:R-:W-:Y:S01]  /*1440*/  ISETP.GE.AND P2, PT, R32, RZ, PT ;  /* 0x000000ff2000720c */ /* 0x000fe20003f46270 */
[--C-:B------:R-:W-:Y:S01]  /*1450*/  @!P5 IMAD.IADD R35, R35, 0x1, -R4.reuse ;  /* 0x000000012323d824 */ /* 0x100fe200078e0a04 */
[----:B------:R-:W-:Y:S01]  /*1460*/  ISETP.GE.AND P4, PT, R26, RZ, PT ;  /* 0x000000ff1a00720c */ /* 0x000fe20003f86270 */
[----:B------:R-:W-:Y:S01]  /*1470*/  IMAD.MOV.U32 R5, RZ, RZ, R19 ;  /* 0x000000ffff057224 */ /* 0x000fe200078e0013 */
[----:B------:R-:W-:Y:S01]  /*1480*/  ISETP.GE.AND P5, PT, R36, RZ, PT ;  /* 0x000000ff2400720c */ /* 0x000fe20003fa6270 */
[----:B------:R-:W-:Y:S01]  /*1490*/  IMAD.MOV.U32 R63, RZ, RZ, R23 ;  /* 0x000000ffff3f7224 */ /* 0x000fe200078e0017 */
[----:B------:R-:W-:Y:S01]  /*14a0*/  LOP3.LUT R36, R0, 0x7f, RZ, 0xc0, !PT ;  /* 0x0000007f00247812 */ /* 0x000fe200078ec0ff */
[----:B------:R-:W-:Y:S01]  /*14b0*/  @!P1 IMAD.MOV R7, RZ, RZ, -R7 ;  /* 0x000000ffff079224 */ /* 0x000fe200078e0a07 */
[C---:B------:R-:W-:Y:S01]  /*14c0*/  ISETP.GT.U32.AND P1, PT, R4.reuse, R27, PT ;  /* 0x0000001b0400720c */ /* 0x040fe20003f24070 */
[----:B------:R-:W-:Y:S01]  /*14d0*/  @!P0 IMAD.MOV R5, RZ, RZ, -R5 ;  /* 0x000000ffff058224 */ /* 0x000fe200078e0a05 */
[C---:B------:R-:W-:Y:S01]  /*14e0*/  ISETP.GT.U32.AND P0, PT, R4.reuse, R29, PT ;  /* 0x0000001d0400720c */ /* 0x040fe20003f04070 */
[----:B------:R-:W-:Y:S01]  /*14f0*/  @!P6 IMAD.MOV R63, RZ, RZ, -R63 ;  /* 0x000000ffff3fe224 */ /* 0x000fe200078e0a3f */
[C---:B------:R-:W-:Y:S01]  /*1500*/  ISETP.GT.U32.AND P6, PT, R4.reuse, R35, PT ;  /* 0x000000230400720c */ /* 0x040fe20003fc4070 */
[--C-:B------:R-:W-:Y:S01]  /*1510*/  @!P3 IMAD.IADD R37, R37, 0x1, -R4.reuse ;  /* 0x000000012525b824 */ /* 0x100fe200078e0a04 */
[C---:B------:R-:W-:Y:S01]  /*1520*/  ISETP.GT.U32.AND P3, PT, R4.reuse, R9, PT ;  /* 0x000000090400720c */ /* 0x040fe20003f64070 */
[----:B------:R-:W-:Y:S01]  /*1530*/  @!P2 IMAD.MOV R21, RZ, RZ, -R21 ;  /* 0x000000ffff15a224 */ /* 0x000fe200078e0a15 */
[C---:B------:R-:W-:Y:S01]  /*1540*/  ISETP.GT.U32.AND P2, PT, R4.reuse, R33, PT ;  /* 0x000000210400720c */ /* 0x040fe20003f44070 */
[----:B------:R-:W-:Y:S01]  /*1550*/  @!P4 IMAD.MOV R17, RZ, RZ, -R17 ;  /* 0x000000ffff11c224 */ /* 0x000fe200078e0a11 */
[----:B------:R-:W-:Y:S01]  /*1560*/  ISETP.GT.U32.AND P4, PT, R4, R37, PT ;  /* 0x000000250400720c */ /* 0x000fe20003f84070 */
[----:B------:R-:W-:Y:S01]  /*1570*/  @!P5 IMAD.MOV R25, RZ, RZ, -R25 ;  /* 0x000000ffff19d224 */ /* 0x000fe200078e0a19 */
[----:B------:R-:W-:Y:S01]  /*1580*/  ISETP.GE.AND P5, PT, R38, RZ, PT ;  /* 0x000000ff2600720c */ /* 0x000fe20003fa6270 */
[--C-:B------:R-:W-:Y:S01]  /*1590*/  @!P1 IMAD.IADD R27, R27, 0x1, -R4.reuse ;  /* 0x000000011b1b9824 */ /* 0x100fe200078e0a04 */
        /* <DEDUP_REMOVED lines=9> */
[----:B------:R-:W-:Y:S01]  /*1630*/  @!P4 IMAD.IADD R37, R37, 0x1, -R4 ;  /* 0x000000012525c824 */ /* 0x000fe200078e0a04 */
[----:B------:R-:W-:Y:S01]  /*1640*/  ISETP.NE.AND P4, PT, R31, RZ, PT ;  /* 0x000000ff1f00720c */ /* 0x000fe20003f85270 */
[----:B------:R-:W-:Y:S01]  /*1650*/  IMAD R143, R143, UR4, RZ ;  /* 0x000000048f8f7c24 */ /* 0x000fe2000f8e02ff */
[----:B------:R-:W-:Y:S01]  /*1660*/  LOP3.LUT R4, RZ, R31, RZ, 0x33, !PT ;  /* 0x0000001fff047212 */ /* 0x000fe200078e33ff */
[----:B------:R-:W-:Y:S01]  /*1670*/  @!P1 IMAD.MOV R9, RZ, RZ, -R9 ;  /* 0x000000ffff099224 */ /* 0x000fe200078e0a09 */
[----:B------:R-:W-:Y:S01]  /*1680*/  LEA R70, P1, R142, UR14, 0x2 ;  /* 0x0000000e8e467c11 */ /* 0x000fe2000f8210ff */
[----:B------:R-:W-:Y:S01]  /*1690*/  @!P0 IMAD.MOV R33, RZ, RZ, -R33 ;  /* 0x000000ffff218224 */ /* 0x000fe200078e0a21 */
[C---:B------:R-:W-:Y:S01]  /*16a0*/  SEL R18, R4.reuse, R21, !P4 ;  /* 0x0000001504127207 */ /* 0x040fe20006000000 */
[----:B------:R-:W-:Y:S01]  /*16b0*/  @!P6 IMAD.MOV R37, RZ, RZ, -R37 ;  /* 0x000000ffff25e224 */ /* 0x000fe200078e0a25 */
[C---:B------:R-:W-:Y:S01]  /*16c0*/  LEA R21, P0, R143.reuse, UR12, 0x2 ;  /* 0x0000000c8f157c11 */ /* 0x040fe2000f8010ff */
[----:B------:R-:W-:Y:S01]  /*16d0*/  @!P5 IMAD.MOV R27, RZ, RZ, -R27 ;  /* 0x000000ffff1bd224 */ /* 0x000fe200078e0a1b */
[C---:B------:R-:W-:Y:S01]  /*16e0*/  SEL R16, R4.reuse, R9, !P4 ;  /* 0x0000000904107207 */ /* 0x040fe20006000000 */
[----:B------:R-:W-:Y:S01]  /*16f0*/  @!P3 IMAD.MOV R29, RZ, RZ, -R29 ;  /* 0x000000ffff1db224 */ /* 0x000fe200078e0a1d */
[----:B------:R-:W-:Y:S01]  /*1700*/  SEL R60, R4, R37, !P4 ;  /* 0x00000025043c7207 */ /* 0x000fe20006000000 */
[----:B------:R-:W-:Y:S01]  /*1710*/  @!P2 IMAD.MOV R35, RZ, RZ, -R35 ;  /* 0x000000ffff23a224 */ /* 0x000fe200078e0a23 */
[----:B------:R-:W-:Y:S01]  /*1720*/  LEA.HI.X.SX32 R9, R143, UR13, 0x2, P0 ;  /* 0x0000000d8f097c11 */ /* 0x000fe200080f16ff */
[----:B------:R-:W-:Y:S01]  /*1730*/  IMAD.SHL.U32 R132, R36, 0x4, RZ ;  /* 0x0000000424847824 */ /* 0x000fe200078e00ff */
[----:B------:R-:W-:Y:S01]  /*1740*/  SGXT.U32 R37, R6, 0x1 ;  /* 0x000000010625781a */ /* 0x000fe20000000000 */
[----:B------:R-:W-:Y:S01]  /*1750*/  USHF.L.U32 UR4, UR8, 0x15, URZ ;  /* 0x0000001508047899 */ /* 0x000fe200080006ff */
[----:B------:R-:W-:-:S02]  /*1760*/  ISETP.GT.AND P0, PT, R141, 0x1f, PT ;  /* 0x0000001f8d00780c */ /* 0x000fc40003f04270 */
[----:B------:R-:W-:Y:S01]  /*1770*/  LEA.HI.X.SX32 R68, R142, UR15, 0x2, P1 ;  /* 0x0000000f8e447c11 */ /* 0x000fe200088f16ff */
[C---:B------:R-:W-:Y:S01]  /*1780*/  IMAD R137, R37.reuse, UR24, RZ ;  /* 0x0000001825897c24 */ /* 0x040fe2000f8e02ff */
[C---:B------:R-:W-:Y:S01]  /*1790*/  ISETP.GE.AND P1, PT, R37.reuse, R144, PT ;  /* 0x000000902500720c */ /* 0x040fe20003f26270 */
[----:B------:R-:W-:Y:S01]  /*17a0*/  ULOP3.LUT UR4, UR4, 0x600000, URZ, 0xc0, !UPT ;  /* 0x0060000004047892 */ /* 0x000fe2000f8ec0ff */
[----:B------:R-:W-:Y:S01]  /*17b0*/  SEL R20, RZ, 0x4, !P0 ;  /* 0x00000004ff147807 */ /* 0x000fe20004000000 */
[----:B------:R-:W-:Y:S01]  /*17c0*/  IMAD R136, R136, 0x2, R137 ;  /* 0x0000000288887824 */ /* 0x000fe200078e0289 */
[C---:B------:R-:W-:Y:S02]  /*17d0*/  SEL R19, R4.reuse, R17, !P4 ;  /* 0x0000001104137207 */ /* 0x040fe40006000000 */
[----:B------:R-:W-:Y:S02]  /*17e0*/  LOP3.LUT R138, R37, 0x6, RZ, 0xfc, !PT ;  /* 0x00000006258a7812 */ /* 0x000fe400078efcff */
[----:B------:R-:W-:-:S02]  /*17f0*/  SEL R24, R4, R11, !P4 ;  /* 0x0000000b04187207 */ /* 0x000fc40006000000 */
[C---:B------:R-:W-:Y:S02]  /*1800*/  SEL R64, R4.reuse, R13, !P4 ;  /* 0x0000000d04407207 */ /* 0x040fe40006000000 */
[C---:B------:R-:W-:Y:S02]  /*1810*/  SEL R23, R4.reuse, R15, !P4 ;  /* 0x0000000f04177207 */ /* 0x040fe40006000000 */
[C---:B------:R-:W-:Y:S02]  /*1820*/  SEL R65, R4.reuse, R7, !P4 ;  /* 0x0000000704417207 */ /* 0x040fe40006000000 */
[C---:B------:R-:W-:Y:S02]  /*1830*/  SEL R62, R4.reuse, R5, !P4 ;  /* 0x00000005043e7207 */ /* 0x040fe40006000000 */
[C---:B------:R-:W-:Y:S02]  /*1840*/  SEL R63, R4.reuse, R63, !P4 ;  /* 0x0000003f043f7207 */ /* 0x040fe40006000000 */
[----:B------:R-:W-:-:S02]  /*1850*/  SEL R17, R4, R25, !P4 ;  /* 0x0000001904117207 */ /* 0x000fc40006000000 */
[C---:B------:R-:W-:Y:S02]  /*1860*/  SEL R66, R4.reuse, R27, !P4 ;  /* 0x0000001b04427207 */ /* 0x040fe40006000000 */
[C---:B------:R-:W-:Y:S02]  /*1870*/  SEL R67, R4.reuse, R29, !P4 ;  /* 0x0000001d04437207 */ /* 0x040fe40006000000 */
[C---:B------:R-:W-:Y:S02]  /*1880*/  SEL R61, R4.reuse, R33, !P4 ;  /* 0x00000021043d7207 */ /* 0x040fe40006000000 */
[C---:B------:R-:W-:Y:S02]  /*1890*/  SEL R71, R4.reuse, R35, !P4 ;  /* 0x0000002304477207 */ /* 0x040fe40006000000 */
[----:B------:R-:W-:Y:S02]  /*18a0*/  SEL R69, R4, R69, !P4 ;  /* 0x0000004504457207 */ /* 0x000fe40006000000 */
[----:B------:R-:W-:-:S02]  /*18b0*/  SEL R4, R20, RZ, !P1 ;  /* 0x000000ff14047207 */ /* 0x000fc40004800000 */
[C---:B------:R-:W-:Y:S02]  /*18c0*/  LOP3.LUT R140, R37.reuse, 0x2, RZ, 0xfc, !PT ;  /* 0x00000002258c7812 */ /* 0x040fe400078efcff */
[----:B------:R-:W-:Y:S02]  /*18d0*/  LOP3.LUT R139, R37, 0x4, RZ, 0xfc, !PT ;  /* 0x00000004258b7812 */ /* 0x000fe400078efcff */
[-C--:B------:R-:W-:Y:S02]  /*18e0*/  ISETP.GE.AND P3, PT, R138, R144.reuse, PT ;  /* 0x000000908a00720c */ /* 0x080fe40003f66270 */
[----:B------:R-:W-:Y:S02]  /*18f0*/  ISETP.NE.U32.AND P6, PT, R4, RZ, PT ;  /* 0x000000ff0400720c */ /* 0x000fe40003fc5070 */
[-C--:B------:R-:W-:Y:S02]  /*1900*/  ISETP.GE.AND P0, PT, R140, R144.reuse, PT ;  /* 0x000000908c00720c */ /* 0x080fe40003f06270 */
[----:B------:R-:W-:-:S02]  /*1910*/  ISETP.GE.AND P2, PT, R139, R144, PT ;  /* 0x000000908b00720c */ /* 0x000fc40003f46270 */
[----:B------:R-:W-:Y:S02]  /*1920*/  LOP3.LUT R4, R0, 0x60, RZ, 0xc0, !PT ;  /* 0x0000006000047812 */ /* 0x000fe400078ec0ff */
[C---:B------:R-:W-:Y:S02]  /*1930*/  SEL R7, R20.reuse, RZ, !P3 ;  /* 0x000000ff14077207 */ /* 0x040fe40005800000 */
[----:B------:R-:W-:Y:S02]  /*1940*/  LOP3.LUT R135, R37, 0x8, RZ, 0xfc, !PT ;  /* 0x0000000825877812 */ /* 0x000fe400078efcff */
[C---:B------:R-:W-:Y:S02]  /*1950*/  SEL R5, R20.reuse, RZ, !P0 ;  /* 0x000000ff14057207 */ /* 0x040fe40004000000 */
[----:B------:R-:W-:Y:S02]  /*1960*/  SEL R6, R20, RZ, !P2 ;  /* 0x000000ff14067207 */ /* 0x000fe40005000000 */
[----:B------:R-:W-:-:S02]  /*1970*/  SHF.R.U32.HI R13, RZ, 0x1, R4 ;  /* 0x00000001ff0d7819 */ /* 0x000fc40000011604 */
[----:B------:R-:W-:Y:S01]  /*1980*/  ISETP.NE.U32.AND P1, PT, R7, RZ, PT ;  /* 0x000000ff0700720c */ /* 0x000fe20003f25070 */
[----:B------:R-:W-:Y:S01]  /*1990*/  IMAD.U32 R7, RZ, RZ, UR24 ;  /* 0x00000018ff077e24 */ /* 0x000fe2000f8e00ff */
[----:B------:R-:W-:Y:S02]  /*19a0*/  LEA R4, P2, R137, R21, 0x2 ;  /* 0x0000001589047211 */ /* 0x000fe400078410ff */
[----:B------:R-:W-:Y:S01]  /*19b0*/  ISETP.GE.AND P3, PT, R135, R144, PT ;  /* 0x000000908700720c */ /* 0x000fe20003f66270 */
[----:B------:R-:W-:Y:S01]  /*19c0*/  IMAD R134, R7, 0x2, R136 ;  /* 0x0000000207867824 */ /* 0x000fe200078e0288 */
[----:B------:R-:W-:Y:S02]  /*19d0*/  LOP3.LUT R133, R37, 0xa, RZ, 0xfc, !PT ;  /* 0x0000000a25857812 */ /* 0x000fe400078efcff */
[----:B------:R-:W-:Y:S02]  /*19e0*/  ISETP.NE.U32.AND P5, PT, R5, RZ, PT ;  /* 0x000000ff0500720c */ /* 0x000fe40003fa5070 */
[----:B------:R-:W-:-:S02]  /*19f0*/  ISETP.NE.U32.AND P4, PT, R6, RZ, PT ;  /* 0x000000ff0600720c */ /* 0x000fc40003f85070 */
[----:B------:R-:W-:Y:S02]  /*1a00*/  LEA.HI.X.SX32 R5, R137, R9, 0x2, P2 ;  /* 0x0000000989057211 */ /* 0x000fe400010f16ff */
[----:B------:R-:W-:Y:S02]  /*1a10*/  LEA R6, P2, R136, R21, 0x2 ;  /* 0x0000001588067211 */ /* 0x000fe400078410ff */
[----:B------:R-:W-:Y:S02]  /*1a20*/  SEL R12, R20, RZ, !P3 ;  /* 0x000000ff140c7207 */ /* 0x000fe40005800000 */
[----:B------:R-:W-:Y:S02]  /*1a30*/  LOP3.LUT R11, R0, 0x40, RZ, 0xc0, !PT ;  /* 0x00000040000b7812 */ /* 0x000fe400078ec0ff */
[----:B------:R-:W-:Y:S02]  /*1a40*/  ISETP.GE.AND P3, PT, R133, R144, PT ;  /* 0x000000908500720c */ /* 0x000fe40003f66270 */
[----:B------:R-:W-:-:S02]  /*1a50*/  LEA.HI.X.SX32 R7, R136, R9, 0x2, P2 ;  /* 0x0000000988077211 */ /* 0x000fc400010f16ff */
[----:B------:R-:W-:Y:S02]  /*1a60*/  LOP3.LUT R132, R132, R13, RZ, 0x3c, !PT ;  /* 0x0000000d84847212 */ /* 0x000fe400078e3cff */
[----:B------:R-:W-:Y:S02]  /*1a70*/  ISETP.NE.U32.AND P0, PT, R36, RZ, PT ;  /* 0x000000ff2400720c */ /* 0x000fe40003f05070 */
[----:B------:R-:W-:Y:S02]  /*1a80*/  LEA R10, P2, R134, R21, 0x2 ;  /* 0x00000015860a7211 */ /* 0x000fe400078410ff */
[----:B------:R-:W-:Y:S02]  /*1a90*/  LEA.HI R130, R11, R130, RZ, 0x1c ;  /* 0x000000820b827211 */ /* 0x000fe400078fe0ff */
[----:B------:R-:W-:Y:S01]  /*1aa0*/  SEL R13, R20, RZ, !P3 ;  /* 0x000000ff140d7207 */ /* 0x000fe20005800000 */
[----:B------:R-:W-:Y:S08]  /*1ab0*/  BRA.U UP0, `(.L_x_5) ;  /* 0x0000000100187547 */ /* 0x000ff0000b800000 */
[----:B------:R-:W-:Y:S01]  /*1ac0*/  ELECT P3, URZ, PT ;  /* 0x0000000000ff782f */ /* 0x000fe20003860000 */
[----:B------:R-:W-:Y:S01]  /*1ad0*/  IMAD.MOV.U32 R8, RZ, RZ, 0x1 ;  /* 0x00000001ff087424 */ /* 0x000fe200078e00ff */
[----:B------:R-:W-:Y:S01]  /*1ae0*/  UMOV UR6, 0x40 ;  /* 0x0000004000067882 */ /* 0x000fe20000000000 */
[----:B------:R-:W-:Y:S01]  /*1af0*/  UVIRTCOUNT.DEALLOC.SMPOOL 0x80 ;  /* 0x000000800000784c */ /* 0x000fe20000000000 */
[----:B------:R-:W-:-:S09]  /*1b00*/  ULEA UR6, UR5, UR6, 0x18 ;  /* 0x0000000605067291 */ /* 0x000fd2000f8ec0ff */
[----:B------:R1:W-:Y:S03]  /*1b10*/  @P3 STS.U8 [UR6], R8 ;  /* 0x00000008ff003988 */ /* 0x0003e60008000006 */
.L_x_5:
[----:B------:R-:W-:Y:S01]  /*1b20*/  UIADD3 UR11, UPT, UPT, UR26, UR4, URZ ;  /* 0x000000041a0b7290 */ /* 0x000fe2000fffe0ff */
[C---:B------:R-:W-:Y:S01]  /*1b30*/  LOP3.LUT R128, R130.reuse, 0x10, RZ, 0x3c, !PT ;  /* 0x0000001082807812 */ /* 0x040fe200078e3cff */
[----:B------:R-:W-:Y:S01]  /*1b40*/  VOTEU.ALL UP1, P0 ;  /* 0x0000000000ff7886 */ /* 0x000fe20000020000 */
[----:B------:R-:W-:Y:S01]  /*1b50*/  UIADD3 UR16, UPT, UPT, UR10, 0xc000, URZ ;  /* 0x0000c0000a107890 */ /* 0x000fe2000fffe0ff */
[----:B------:R-:W-:Y:S01]  /*1b60*/  IMAD.U32 R127, RZ, RZ, UR24 ;  /* 0x00000018ff7f7e24 */ /* 0x000fe2000f8e00ff */
[----:B------:R-:W-:Y:S01]  /*1b70*/  VOTEU.ALL UP2, P0 ;  /* 0x0000000000ff7886 */ /* 0x000fe20000040000 */
[----:B------:R-:W-:Y:S01]  /*1b80*/  VIADD R131, R130, UR10 ;  /* 0x0000000a82837c36 */ /* 0x000fe20008000000 */
[----:B------:R-:W-:-:S04]  /*1b90*/  @!UP1 UIADD3 UR14, UPT, UPT, -UR7, 0x100000, URZ ;  /* 0x00100000070e9890 */ /* 0x000fc8000fffe1ff */
[----:B------:R-:W-:Y:S02]  /*1ba0*/  @!UP1 USHF.L.U32 UR15, UR14, 0xb, URZ ;  /* 0x0000000b0e0f9899 */ /* 0x000fe400080006ff */
[----:B------:R-:W-:Y:S01]  /*1bb0*/  @!UP1 USHF.L.U32 UR14, UR14, 0x1, URZ ;  /* 0x000000010e0e9899 */ /* 0x000fe200080006ff */
[----:B------:R-:W-:Y:S01]  /*1bc0*/  VIADD R129, R128, UR10 ;  /* 0x0000000a80817c36 */ /* 0x000fe20008000000 */
[----:B------:R-:W-:Y:S01]  /*1bd0*/  STTM.16dp32bit_t0_t15.x32 tmem[UR11], RZ ;  /* 0x000000ff000079ed */ /* 0x000fe20008a8000b */
[----:B------:R-:W-:Y:S01]  /*1be0*/  STTM.16dp32bit_t16_t31.x32 tmem[UR11+0x20], RZ ;  /* 0x000020ff000079ed */ /* 0x000fe20008aa000b */
[----:B------:R-:W2:Y:S01]  /*1bf0*/  FENCE.VIEW.ASYNC.T ;  /* 0x00000000000073c6 */ /* 0x000ea20000000200 */
[----:B------:R-:W-:-:S04]  /*1c00*/  @!UP1 UIADD3 UR4, UPT, UPT, -UR7, 0x100000, URZ ;  /* 0x0010000007049890 */ /* 0x000fc8000fffe1ff */
[----:B------:R-:W-:Y:S02]  /*1c10*/  @!UP1 USHF.L.U32 UR5, UR4, 0xb, URZ ;  /* 0x0000000b04059899 */ /* 0x000fe400080006ff */
[----:B------:R-:W-:Y:S01]  /*1c20*/  @!UP1 USHF.L.U32 UR4, UR4, 0x1, URZ ;  /* 0x0000000104049899 */ /* 0x000fe200080006ff */
[----:B--2---:R-:W-:Y:S01]  /*1c30*/  BAR.SYNC.DEFER_BLOCKING 0x0 ;  /* 0x0000000000007b1d */ /* 0x004fe20000010000 */
[----:B------:R-:W-:Y:S01]  /*1c40*/  LEA.HI.X.SX32 R11, R134, R9, 0x2, P2 ;  /* 0x00000009860b7211 */ /* 0x000fe200010f16ff */
[----:B------:R-:W-:Y:S01]  /*1c50*/  IMAD.U32 R59, RZ, RZ, UR17 ;  /* 0x00000011ff3b7e24 */ /* 0x000fe2000f8e00ff */
[----:B------:R-:W-:Y:S01]  /*1c60*/  LOP3.LUT R126, R37, 0xc, RZ, 0xfc, !PT ;  /* 0x0000000c257e7812 */ /* 0x000fe200078efcff */
[----:B------:R-:W-:Y:S01]  /*1c70*/  IMAD R127, R127, 0x2, R134 ;  /* 0x000000027f7f7824 */ /* 0x000fe200078e0286 */
[----:B------:R-:W-:Y:S01]  /*1c80*/  ISETP.NE.U32.AND P3, PT, R13, RZ, PT ;  /* 0x000000ff0d00720c */ /* 0x000fe20003f65070 */
[----:B------:R-:W-:Y:S01]  /*1c90*/  UMOV UR12, UR16 ;  /* 0x00000010000c7c82 */ /* 0x000fe20008000000 */
[----:B------:R-:W-:Y:S01]  /*1ca0*/  VOTEU.ALL UP1, P0 ;  /* 0x0000000000ff7886 */ /* 0x000fe20000020000 */
[----:B------:R-:W-:Y:S01]  /*1cb0*/  IMAD.U32 R124, RZ, RZ, UR24 ;  /* 0x00000018ff7c7e24 */ /* 0x000fe2000f8e00ff */
[----:B------:R-:W-:Y:S01]  /*1cc0*/  LOP3.LUT R125, R37, 0xe, RZ, 0xfc, !PT ;  /* 0x0000000e257d7812 */ /* 0x000fe200078efcff */
[----:B------:R-:W-:Y:S01]  /*1cd0*/  IMAD.WIDE R58, R59, 0x4, R4 ;  /* 0x000000043b3a7825 */ /* 0x000fe200078e0204 */
[C---:B------:R-:W-:Y:S01]  /*1ce0*/  LOP3.LUT R123, R37.reuse, 0x10, RZ, 0xfc, !PT ;  /* 0x00000010257b7812 */ /* 0x040fe200078efcff */
[----:B------:R-:W-:Y:S01]  /*1cf0*/  USHF.L.U32 UR18, UR25, 0x5, URZ ;  /* 0x0000000519127899 */ /* 0x000fe200080006ff */
[----:B------:R-:W-:Y:S01]  /*1d00*/  ISETP.NE.U32.AND P2, PT, R12, RZ, PT ;  /* 0x000000ff0c00720c */ /* 0x000fe20003f45070 */
[----:B------:R-:W-:Y:S01]  /*1d10*/  IMAD.U32 R57, RZ, RZ, UR17 ;  /* 0x00000011ff397e24 */ /* 0x000fe2000f8e00ff */
[----:B------:R-:W-:Y:S01]  /*1d20*/  LOP3.LUT R49, R130, 0x20, RZ, 0x3c, !PT ;  /* 0x0000002082317812 */ /* 0x000fe200078e3cff */
[----:B------:R-:W-:Y:S01]  /*1d30*/  IMAD R124, R124, 0x2, R127 ;  /* 0x000000027c7c7824 */ /* 0x000fe200078e027f */
[C---:B------:R-:W-:Y:S01]  /*1d40*/  LOP3.LUT R47, R37.reuse, 0x12, RZ, 0xfc, !PT ;  /* 0x00000012252f7812 */ /* 0x040fe200078efcff */
[----:B------:R-:W-:Y:S01]  /*1d50*/  IMAD.U32 R13, RZ, RZ, UR24 ;  /* 0x00000018ff0d7e24 */ /* 0x000fe2000f8e00ff */
[----:B------:R-:W-:Y:S01]  /*1d60*/  LOP3.LUT R46, R37, 0x14, RZ, 0xfc, !PT ;  /* 0x00000014252e7812 */ /* 0x000fe200078efcff */
[----:B------:R-:W-:Y:S01]  /*1d70*/  IMAD.WIDE R56, R57, 0x4, R6 ;  /* 0x0000000439387825 */ /* 0x000fe200078e0206 */
[----:B------:R-:W-:Y:S01]  /*1d80*/  LOP3.LUT R44, R37, 0x16, RZ, 0xfc, !PT ;  /* 0x00000016252c7812 */ /* 0x000fe200078efcff */
[----:B------:R-:W-:Y:S01]  /*1d90*/  USHF.R.S32.HI UR19, URZ, 0x1f, UR17 ;  /* 0x0000001fff137899 */ /* 0x000fe20008011411 */
[C---:B------:R-:W-:Y:S01]  /*1da0*/  LOP3.LUT R41, R130.reuse, 0x30, RZ, 0x3c, !PT ;  /* 0x0000003082297812 */ /* 0x040fe200078e3cff */
[----:B------:R-:W2:Y:S02]  /*1db0*/  FENCE.VIEW.ASYNC.S ;  /* 0x00000000000073c6 */ /* 0x000ea40000000000 */
[----:B--2---:R-:W2:Y:S02]  /*1dc0*/  @!UP1 SYNCS.EXCH.64 URZ, [UR12], UR14 ;  /* 0x0000000e0cff95b2 */ /* 0x004ea40008000100 */
[----:B--2---:R-:W-:Y:S01]  /*1dd0*/  BAR.SYNC.DEFER_BLOCKING 0x0 ;  /* 0x0000000000007b1d */ /* 0x004fe20000010000 */
[----:B------:R-:W-:Y:S01]  /*1de0*/  IMAD.U32 R53, RZ, RZ, UR17 ;  /* 0x00000011ff357e24 */ /* 0x000fe2000f8e00ff */
[C---:B------:R-:W-:Y:S01]  /*1df0*/  LOP3.LUT R34, R130.reuse, 0x40, RZ, 0x3c, !PT ;  /* 0x0000004082227812 */ /* 0x040fe200078e3cff */
[----:B------:R-:W-:Y:S01]  /*1e00*/  IMAD R122, R13, 0x2, R124 ;  /* 0x000000020d7a7824 */ /* 0x000fe200078e027c */
[----:B------:R-:W-:Y:S01]  /*1e10*/  LOP3.LUT R32, R37, 0x18, RZ, 0xfc, !PT ;  /* 0x0000001825207812 */ /* 0x000fe200078efcff */
[----:B------:R-:W-:Y:S01]  /*1e20*/  IMAD.WIDE R52, R53, 0x4, R10 ;  /* 0x0000000435347825 */ /* 0x000fe200078e020a */
[----:B------:R-:W-:Y:S01]  /*1e30*/  LOP3.LUT R31, R37, 0x1a, RZ, 0xfc, !PT ;  /* 0x0000001a251f7812 */ /* 0x000fe200078efcff */
[----:B------:R-:W-:Y:S01]  /*1e40*/  USHF.L.U32 UR27, UR17, 0x2, URZ ;  /* 0x00000002111b7899 */ /* 0x000fe200080006ff */
[C---:B------:R-:W-:Y:S01]  /*1e50*/  LOP3.LUT R29, R130.reuse, 0x50, RZ, 0x3c, !PT ;  /* 0x00000050821d7812 */ /* 0x040fe200078e3cff */
[----:B------:R-:W-:Y:S01]  /*1e60*/  IMAD.U32 R45, RZ, RZ, UR24 ;  /* 0x00000018ff2d7e24 */ /* 0x000fe2000f8e00ff */
[----:B------:R-:W-:Y:S01]  /*1e70*/  LOP3.LUT R27, R130, 0x60, RZ, 0x3c, !PT ;  /* 0x00000060821b7812 */ /* 0x000fe200078e3cff */
[----:B------:R-:W-:Y:S01]  /*1e80*/  VIADD R48, R49, UR10 ;  /* 0x0000000a31307c36 */ /* 0x000fe20008000000 */
[----:B------:R-:W-:Y:S01]  /*1e90*/  LOP3.LUT R30, R37, 0x1c, RZ, 0xfc, !PT ;  /* 0x0000001c251e7812 */ /* 0x000fe200078efcff */
[----:B------:R-:W-:Y:S01]  /*1ea0*/  IMAD R45, R45, 0x2, R122 ;  /* 0x000000022d2d7824 */ /* 0x000fe200078e027a */
[----:B------:R-:W-:-:S02]  /*1eb0*/  USHF.L.U64.HI UR28, UR17, 0x2, UR19 ;  /* 0x00000002111c7899 */ /* 0x000fc40008010213 */
[----:B------:R-:W-:Y:S01]  /*1ec0*/  IMAD.U32 R117, RZ, RZ, UR17 ;  /* 0x00000011ff757e24 */ /* 0x000fe2000f8e00ff */
[----:B------:R-:W-:Y:S01]  /*1ed0*/  USHF.R.S32.HI UR20, URZ, 0x1f, UR18 ;  /* 0x0000001fff147899 */ /* 0x000fe20008011412 */
[----:B------:R-:W-:Y:S01]  /*1ee0*/  IMAD.U32 R42, RZ, RZ, UR24 ;  /* 0x00000018ff2a7e24 */ /* 0x000fe2000f8e00ff */
[----:B------:R-:W-:Y:S01]  /*1ef0*/  USHF.L.U32 UR29, UR18, 0x2, URZ ;  /* 0x00000002121d7899 */ /* 0x000fe200080006ff */
[----:B------:R-:W-:Y:S01]  /*1f00*/  IMAD.U32 R55, RZ, RZ, UR17 ;  /* 0x00000011ff377e24 */ /* 0x000fe2000f8e00ff */
[----:B------:R-:W-:Y:S01]  /*1f10*/  USHF.L.U64.HI UR30, UR18, 0x2, UR20 ;  /* 0x00000002121e7899 */ /* 0x000fe20008010214 */
[----:B------:R-:W-:Y:S02]  /*1f20*/  IMAD.U32 R51, RZ, RZ, UR17 ;  /* 0x00000011ff337e24 */ /* 0x000fe4000f8e00ff */
[----:B------:R-:W-:Y:S01]  /*1f30*/  IMAD.U32 R35, RZ, RZ, UR24 ;  /* 0x00000018ff237e24 */ /* 0x000fe2000f8e00ff */
[----:B------:R2:W3:Y:S02]  /*1f40*/  @!UP2 SYNCS.EXCH.64 URZ, [UR10+0xc008], UR4 ;  /* 0x00c008040affa5b2 */ /* 0x0004e40008000100 */
[----:B------:R-:W-:Y:S01]  /*1f50*/  @!PT LDS RZ, [RZ] ;  /* 0x00000000fffff984 */ /* 0x000fe20000000800 */
[----:B------:R-:W-:Y:S01]  /*1f60*/  @!PT LDS RZ, [RZ] ;  /* 0x00000000fffff984 */ /* 0x000fe20000000800 */
[----:B------:R-:W-:Y:S01]  /*1f70*/  @!PT LDS RZ, [RZ] ;  /* 0x00000000fffff984 */ /* 0x000fe20000000800 */
[----:B---3--:R3:W-:Y:S01]  /*1f80*/  LDGSTS.E [R131], desc[UR22][R4.64], P6 ;  /* 0x0000000004837fae */ /* 0x0087e2000b1a1016 */
[----:B------:R-:W-:-:S02]  /*1f90*/  VIADD R39, R41, UR10 ;  /* 0x0000000a29277c36 */ /* 0x000fc40008000000 */
[----:B------:R-:W-:Y:S01]  /*1fa0*/  IMAD.U32 R121, RZ, RZ, UR17 ;  /* 0x00000011ff797e24 */ /* 0x000fe2000f8e00ff */
[----:B------:R4:W-:Y:S01]  /*1fb0*/  LDGSTS.E [R131+0x8], desc[UR22][R6.64], P5 ;  /* 0x0000800006837fae */ /* 0x0009e2000a9a1016 */
[-C--:B------:R-:W-:Y:S01]  /*1fc0*/  ISETP.GE.AND P5, PT, R126, R144.reuse, PT ;  /* 0x000000907e00720c */ /* 0x080fe20003fa6270 */
[----:B------:R-:W-:Y:S02]  /*1fd0*/  IMAD.U32 R119, RZ, RZ, UR17 ;  /* 0x00000011ff777e24 */ /* 0x000fe4000f8e00ff */
[----:B------:R5:W-:Y:S01]  /*1fe0*/  LDGSTS.E [R129], desc[UR22][R10.64], P4 ;  /* 0x000000000a817fae */ /* 0x000be2000a1a1016 */
[----:B-1----:R-:W-:Y:S01]  /*1ff0*/  SEL R8, R20, RZ, !P5 ;  /* 0x000000ff14087207 */ /* 0x002fe20006800000 */
[----:B------:R-:W-:Y:S01]  /*2000*/  IMAD.U32 R15, RZ, RZ, UR24 ;  /* 0x00000018ff0f7e24 */ /* 0x000fe2000f8e00ff */
[-C--:B------:R-:W-:Y:S01]  /*2010*/  ISETP.GE.AND P5, PT, R123, R144.reuse, PT ;  /* 0x000000907b00720c */ /* 0x080fe20003fa6270 */
[----:B------:R-:W-:Y:S01]  /*2020*/  VIADD R33, R34, UR10 ;  /* 0x0000000a22217c36 */ /* 0x000fe20008000000 */
[-C--:B---3--:R-:W-:Y:S01]  /*2030*/  LEA R4, P4, R127, R21.reuse, 0x2 ;  /* 0x000000157f047211 */ /* 0x088fe200078810ff */
[----:B------:R-:W-:Y:S01]  /*2040*/  IMAD.U32 R91, RZ, RZ, UR17 ;  /* 0x00000011ff5b7e24 */ /* 0x000fe2000f8e00ff */
[----:B--2---:R-:W1:Y:S01]  /*2050*/  LDCU UR4, c[0x0][0x3b0] ;  /* 0x00007600ff0477ac */ /* 0x004e620008000800 */
[----:B----4-:R-:W-:Y:S01]  /*2060*/  LEA R6, P6, R124, R21, 0x2 ;  /* 0x000000157c067211 */ /* 0x010fe200078c10ff */
[----:B------:R-:W-:Y:S01]  /*2070*/  VIADD R28, R29, UR10 ;  /* 0x0000000a1d1c7c36 */ /* 0x000fe20008000000 */
[-C--:B------:R-:W-:Y:S01]  /*2080*/  LEA.HI.X.SX32 R5, R127, R9.reuse, 0x2, P4 ;  /* 0x000000097f057211 */ /* 0x080fe200020f16ff */
[----:B------:R-:W-:Y:S01]  /*2090*/  VIADD R146, R144, 0xffffffe0 ;  /* 0xffffffe090927836 */ /* 0x000fe20000000000 */
[----:B------:R-:W-:Y:S01]  /*20a0*/  ISETP.GE.AND P4, PT, R125, R144, PT ;  /* 0x000000907d00720c */ /* 0x000fe20003f86270 */
[----:B------:R-:W-:Y:S01]  /*20b0*/  IMAD.U32 R97, RZ, RZ, UR17 ;  /* 0x00000011ff617e24 */ /* 0x000fe2000f8e00ff */
[----:B------:R-:W-:Y:S01]  /*20c0*/  LEA.HI.X.SX32 R7, R124, R9, 0x2, P6 ;  /* 0x000000097c077211 */ /* 0x000fe200030f16ff */
[----:B------:R2:W-:Y:S01]  /*20d0*/  LDGSTS.E [R129+0x8], desc[UR22][R4.64], P1 ;  /* 0x0000800004817fae */ /* 0x0005e200089a1016 */
[----:B------:R-:W-:Y:S01]  /*20e0*/  SEL R12, R20, RZ, !P4 ;  /* 0x000000ff140c7207 */ /* 0x000fe20006000000 */
[----:B------:R-:W-:Y:S01]  /*20f0*/  IMAD.WIDE R54, R55, 0x4, R4 ;  /* 0x0000000437367825 */ /* 0x000fe200078e0204 */
[----:B-----5:R-:W-:Y:S01]  /*2100*/  LEA R10, P6, R122, R21, 0x2 ;  /* 0x000000157a0a7211 */ /* 0x020fe200078c10ff */
[----:B------:R3:W-:Y:S01]  /*2110*/  LDGSTS.E [R48], desc[UR22][R6.64], P2 ;  /* 0x0000000006307fae */ /* 0x0007e200091a1016 */
[----:B------:R-:W-:Y:S01]  /*2120*/  ISETP.NE.U32.AND P4, PT, R8, RZ, PT ;  /* 0x000000ff0800720c */ /* 0x000fe20003f85070 */
[----:B------:R-:W-:Y:S01]  /*2130*/  IMAD.WIDE R50, R51, 0x4, R6 ;  /* 0x0000000433327825 */ /* 0x000fe200078e0206 */
[----:B------:R-:W-:-:S02]  /*2140*/  SEL R8, R20, RZ, !P5 ;  /* 0x000000ff14087207 */ /* 0x000fc40006800000 */
[----:B------:R-:W-:Y:S01]  /*2150*/  LEA.HI.X.SX32 R11, R122, R9, 0x2, P6 ;  /* 0x000000097a0b7211 */ /* 0x000fe200030f16ff */
[----:B------:R-:W-:Y:S01]  /*2160*/  IMAD.U32 R99, RZ, RZ, UR17 ;  /* 0x00000011ff637e24 */ /* 0x000fe2000f8e00ff */
[----:B------:R-:W-:Y:S01]  /*2170*/  ISETP.NE.U32.AND P6, PT, R8, RZ, PT ;  /* 0x000000ff0800720c */ /* 0x000fe20003fc5070 */
[----:B------:R-:W-:Y:S01]  /*2180*/  IMAD.U32 R8, RZ, RZ, UR24 ;  /* 0x00000018ff087e24 */ /* 0x000fe2000f8e00ff */
[-C--:B------:R-:W-:Y:S01]  /*2190*/  ISETP.GE.AND P2, PT, R47, R144.reuse, PT ;  /* 0x000000902f00720c */ /* 0x080fe20003f46270 */
[----:B------:R-:W-:Y:S01]  /*21a0*/  IMAD.WIDE R116, R117, 0x4, R10 ;  /* 0x0000000475747825 */ /* 0x000fe200078e020a */
[----:B------:R4:W-:Y:S01]  /*21b0*/  LDGSTS.E [R48+0x8], desc[UR22][R10.64], P3 ;  /* 0x000080000a307fae */ /* 0x0009e200099a1016 */
[-C--:B------:R-:W-:Y:S02]  /*21c0*/  ISETP.GE.AND P1, PT, R46, R144.reuse, PT ;  /* 0x000000902e00720c */ /* 0x080fe40003f26270 */
[----:B------:R-:W-:Y:S01]  /*21d0*/  IMAD R43, R8, 0x2, R45 ;  /* 0x00000002082b7824 */ /* 0x000fe200078e022d */
[----:B--2---:R-:W-:Y:S01]  /*21e0*/  SEL R5, R20, RZ, !P2 ;  /* 0x000000ff14057207 */ /* 0x004fe20005000000 */
[----:B-1----:R-:W-:Y:S01]  /*21f0*/  IMAD R24, R24, UR4, RZ ;  /* 0x0000000418187c24 */ /* 0x002fe2000f8e02ff */
[----:B------:R-:W-:Y:S01]  /*2200*/  ISETP.GE.AND P2, PT, R44, R144, PT ;  /* 0x000000902c00720c */ /* 0x000fe20003f46270 */
[----:B------:R-:W-:Y:S01]  /*2210*/  IMAD R42, R42, 0x2, R43 ;  /* 0x000000022a2a7824 */ /* 0x000fe200078e022b */
[C---:B------:R-:W-:Y:S01]  /*2220*/  SEL R8, R20.reuse, RZ, !P1 ;  /* 0x000000ff14087207 */ /* 0x040fe20004800000 */
[----:B------:R-:W-:Y:S01]  /*2230*/  IMAD.U32 R101, RZ, RZ, UR17 ;  /* 0x00000011ff657e24 */ /* 0x000fe2000f8e00ff */
[----:B---3--:R-:W-:Y:S01]  /*2240*/  LEA R6, P3, R45, R21, 0x2 ;  /* 0x000000152d067211 */ /* 0x008fe200078610ff */
[----:B------:R-:W-:Y:S01]  /*2250*/  IMAD R23, R23, UR4, RZ ;  /* 0x0000000417177c24 */ /* 0x000fe2000f8e02ff */
[----:B----4-:R-:W-:Y:S01]  /*2260*/  SEL R10, R20, RZ, !P2 ;  /* 0x000000ff140a7207 */ /* 0x010fe20005000000 */
[----:B------:R-:W-:Y:S01]  /*2270*/  IMAD.U32 R11, RZ, RZ, UR24 ;  /* 0x00000018ff0b7e24 */ /* 0x000fe2000f8e00ff */
[----:B------:R-:W-:Y:S01]  /*2280*/  ISETP.NE.U32.AND P5, PT, R12, RZ, PT ;  /* 0x000000ff0c00720c */ /* 0x000fe20003fa5070 */
[----:B------:R-:W-:Y:S01]  /*2290*/  IMAD.U32 R103, RZ, RZ, UR17 ;  /* 0x00000011ff677e24 */ /* 0x000fe2000f8e00ff */
[----:B------:R-:W-:Y:S01]  /*22a0*/  ISETP.NE.U32.AND P2, PT, R8, RZ, PT ;  /* 0x000000ff0800720c */ /* 0x000fe20003f45070 */
[----:B------:R-:W-:Y:S01]  /*22b0*/  IMAD R40, R11, 0x2, R42 ;  /* 0x000000020b287824 */ /* 0x000fe200078e022a */
[----:B------:R-:W-:Y:S01]  /*22c0*/  LEA.HI.X.SX32 R7, R45, R9, 0x2, P3 ;  /* 0x000000092d077211 */ /* 0x000fe200018f16ff */
[----:B------:R-:W-:Y:S01]  /*22d0*/  IMAD.U32 R8, RZ, RZ, UR24 ;  /* 0x00000018ff087e24 */ /* 0x000fe2000f8e00ff */
[----:B------:R-:W-:Y:S01]  /*22e0*/  LEA R4, P3, R43, R21, 0x2 ;  /* 0x000000152b047211 */ /* 0x000fe200078610ff */
[----:B------:R-:W-:Y:S01]  /*22f0*/  IMAD R38, R13, 0x2, R40 ;  /* 0x000000020d267824 */ /* 0x000fe200078e0228 */
[----:B------:R-:W-:Y:S01]  /*2300*/  ISETP.NE.U32.AND P1, PT, R5, RZ, PT ;  /* 0x000000ff0500720c */ /* 0x000fe20003f25070 */
[----:B------:R1:W-:Y:S01]  /*2310*/  LDGSTS.E [R39], desc[UR22][R6.64], P4 ;  /* 0x0000000006277fae */ /* 0x0003e2000a1a1016 */
[----:B------:R-:W-:Y:S01]  /*2320*/  LEA.HI.X.SX32 R5, R43, R9, 0x2, P3 ;  /* 0x000000092b057211 */ /* 0x000fe200018f16ff */
[----:B------:R-:W-:Y:S01]  /*2330*/  IMAD R35, R35, 0x2, R38 ;  /* 0x0000000223237824 */ /* 0x000fe200078e0226 */
[----:B------:R-:W-:Y:S01]  /*2340*/  LEA R12, P4, R42, R21, 0x2 ;  /* 0x000000152a0c7211 */ /* 0x000fe200078810ff */
[----:B------:R-:W-:Y:S01]  /*2350*/  IMAD.WIDE R120, R121, 0x4, R6 ;  /* 0x0000000479787825 */ /* 0x000fe200078e0206 */
[----:B------:R-:W-:Y:S01]  /*2360*/  ISETP.NE.U32.AND P3, PT, R10, RZ, PT ;  /* 0x000000ff0a00720c */ /* 0x000fe20003f65070 */
[----:B------:R2:W-:Y:S01]  /*2370*/  LDGSTS.E [R39+0x8], desc[UR22][R4.64], P5 ;  /* 0x0000800004277fae */ /* 0x0005e2000a9a1016 */
[----:B------:R-:W-:Y:S01]  /*2380*/  LEA.HI.X.SX32 R13, R42, R9, 0x2, P4 ;  /* 0x000000092a0d7211 */ /* 0x000fe200020f16ff */
[----:B------:R-:W-:-:S02]  /*2390*/  IMAD R8, R8, 0x2, R35 ;  /* 0x0000000208087824 */ /* 0x000fc400078e0223 */
[----:B------:R-:W-:Y:S02]  /*23a0*/  IMAD.WIDE R118, R119, 0x4, R4 ;  /* 0x0000000477767825 */ /* 0x000fe400078e0204 */
[----:B------:R3:W-:Y:S02]  /*23b0*/  LDGSTS.E [R33], desc[UR22][R12.64], P6 ;  /* 0x000000000c217fae */ /* 0x0007e4000b1a1016 */
[----:B------:R-:W-:Y:S02]  /*23c0*/  IMAD R14, R11, 0x2, R8 ;  /* 0x000000020b0e7824 */ /* 0x000fe400078e0208 */
[----:B-1----:R-:W-:Y:S02]  /*23d0*/  IMAD.U32 R7, RZ, RZ, UR24 ;  /* 0x00000018ff077e24 */ /* 0x002fe4000f8e00ff */
[----:B------:R-:W-:Y:S01]  /*23e0*/  IMAD R22, R15, 0x2, R14 ;  /* 0x000000020f167824 */ /* 0x000fe200078e020e */
[-C--:B--2---:R-:W-:Y:S01]  /*23f0*/  LEA R4, P4, R8, R21.reuse, 0x2 ;  /* 0x0000001508047211 */ /* 0x084fe200078810ff */
[----:B------:R-:W-:Y:S01]  /*2400*/  IMAD.WIDE R90, R91, 0x4, R12 ;  /* 0x000000045b5a7825 */ /* 0x000fe200078e020c */
[----:B------:R-:W-:-:S02]  /*2410*/  LEA R10, P5, R14, R21, 0x2 ;  /* 0x000000150e0a7211 */ /* 0x000fc400078a10ff */
[----:B------:R-:W-:Y:S01]  /*2420*/  LEA.HI.X.SX32 R5, R8, R9, 0x2, P4 ;  /* 0x0000000908057211 */ /* 0x000fe200020f16ff */
[----:B------:R-:W-:Y:S01]  /*2430*/  IMAD R26, R7, 0x2, R22 ;  /* 0x00000002071a7824 */ /* 0x000fe200078e0216 */
[----:B------:R-:W-:Y:S01]  /*2440*/  LEA R6, P4, R22, R21, 0x2 ;  /* 0x0000001516067211 */ /* 0x000fe200078810ff */
[----:B------:R-:W-:Y:S01]  /*2450*/  IMAD R19, R19, UR4, RZ ;  /* 0x0000000413137c24 */ /* 0x000fe2000f8e02ff */
[----:B------:R-:W-:Y:S01]  /*2460*/  LEA.HI.X.SX32 R11, R14, R9, 0x2, P5 ;  /* 0x000000090e0b7211 */ /* 0x000fe200028f16ff */
[----:B------:R-:W-:Y:S01]  /*2470*/  IMAD.WIDE R100, R101, 0x4, R4 ;  /* 0x0000000465647825 */ /* 0x000fe200078e0204 */
[----:B------:R-:W-:Y:S02]  /*2480*/  LEA R92, P6, R26, R21, 0x2 ;  /* 0x000000151a5c7211 */ /* 0x000fe400078c10ff */
[----:B------:R-:W-:Y:S01]  /*2490*/  LEA.HI.X.SX32 R7, R22, R9, 0x2, P4 ;  /* 0x0000000916077211 */ /* 0x000fe200020f16ff */
[----:B------:R-:W-:Y:S01]  /*24a0*/  IMAD.WIDE R102, R103, 0x4, R10 ;  /* 0x0000000467667825 */ /* 0x000fe200078e020a */
[----:B------:R-:W-:-:S02]  /*24b0*/  ISETP.GE.AND P4, PT, R32, R144, PT ;  /* 0x000000902000720c */ /* 0x000fc40003f86270 */
[----:B------:R-:W-:Y:S01]  /*24c0*/  LEA R14, P5, R40, R21, 0x2 ;  /* 0x00000015280e7211 */ /* 0x000fe200078a10ff */
[----:B------:R-:W-:Y:S01]  /*24d0*/  IMAD.U32 R95, RZ, RZ, UR17 ;  /* 0x00000011ff5f7e24 */ /* 0x000fe2000f8e00ff */
[----:B------:R-:W-:Y:S01]  /*24e0*/  LEA.HI.X.SX32 R93, R26, R9, 0x2, P6 ;  /* 0x000000091a5d7211 */ /* 0x000fe200030f16ff */
[----:B------:R-:W-:Y:S01]  /*24f0*/  VIADD R26, R27, UR10 ;  /* 0x0000000a1b1a7c36 */ /* 0x000fe20008000000 */
[----:B---3--:R-:W-:Y:S01]  /*2500*/  LEA R12, P6, R38, R21, 0x2 ;  /* 0x00000015260c7211 */ /* 0x008fe200078c10ff */
[----:B------:R-:W-:Y:S01]  /*2510*/  IMAD.U32 R105, RZ, RZ, UR17 ;  /* 0x00000011ff697e24 */ /* 0x000fe2000f8e00ff */
[----:B------:R-:W-:Y:S01]  /*2520*/  SEL R22, R20, RZ, !P4 ;  /* 0x000000ff14167207 */ /* 0x000fe20006000000 */
[----:B------:R-:W-:Y:S01]  /*2530*/  IMAD.U32 R107, RZ, RZ, UR18 ;  /* 0x00000012ff6b7e24 */ /* 0x000fe2000f8e00ff */
[-C--:B------:R-:W-:Y:S01]  /*2540*/  LEA.HI.X.SX32 R15, R40, R9.reuse, 0x2, P5 ;  /* 0x00000009280f7211 */ /* 0x080fe200028f16ff */
[----:B------:R-:W-:Y:S01]  /*2550*/  IMAD R18, R18, UR4, RZ ;  /* 0x0000000412127c24 */ /* 0x000fe2000f8e02ff */
[-C--:B------:R-:W-:Y:S01]  /*2560*/  ISETP.GE.AND P5, PT, R31, R144.reuse, PT ;  /* 0x000000901f00720c */ /* 0x080fe20003fa6270 */
[----:B------:R-:W-:Y:S01]  /*2570*/  IMAD R17, R17, UR4, RZ ;  /* 0x0000000411117c24 */ /* 0x000fe2000f8e02ff */
[----:B------:R-:W-:Y:S01]  /*2580*/  LEA.HI.X.SX32 R13, R38, R9, 0x2, P6 ;  /* 0x00000009260d7211 */ /* 0x000fe200030f16ff */
[----:B------:R-:W-:Y:S01]  /*2590*/  LDGSTS.E [R33+0x8], desc[UR22][R14.64], P1 ;  /* 0x000080000e217fae */ /* 0x000fe200089a1016 */
[----:B------:R-:W-:Y:S01]  /*25a0*/  ISETP.NE.U32.AND P6, PT, R22, RZ, PT ;  /* 0x000000ff1600720c */ /* 0x000fe20003fc5070 */
[----:B------:R-:W-:Y:S01]  /*25b0*/  IMAD.WIDE R94, R95, 0x4, R14 ;  /* 0x000000045f5e7825 */ /* 0x000fe200078e020e */
[----:B------:R-:W-:Y:S01]  /*25c0*/  SEL R25, R20, RZ, !P5 ;  /* 0x000000ff14197207 */ /* 0x000fe20006800000 */
[----:B------:R1:W-:Y:S01]  /*25d0*/  LDGSTS.E [R28], desc[UR22][R12.64], P2 ;  /* 0x000000000c1c7fae */ /* 0x0003e200091a1016 */
[----:B------:R-:W-:Y:S01]  /*25e0*/  LEA R8, P5, R35, R21, 0x2 ;  /* 0x0000001523087211 */ /* 0x000fe200078a10ff */
[----:B------:R-:W-:Y:S01]  /*25f0*/  IMAD.WIDE R96, R97, 0x4, R12 ;  /* 0x0000000461607825 */ /* 0x000fe200078e020c */
[----:B------:R-:W-:-:S02]  /*2600*/  ISETP.GE.AND P4, PT, R30, R144, PT ;  /* 0x000000901e00720c */ /* 0x000fc40003f86270 */
[----:B------:R-:W-:Y:S01]  /*2610*/  LEA.HI.X.SX32 R9, R35, R9, 0x2, P5 ;  /* 0x0000000923097211 */ /* 0x000fe200028f16ff */
[----:B------:R-:W-:Y:S01]  /*2620*/  IMAD.WIDE R104, R105, 0x4, R6 ;  /* 0x0000000469687825 */ /* 0x000fe200078e0206 */
[----:B------:R-:W-:Y:S02]  /*2630*/  ISETP.NE.U32.AND P5, PT, R25, RZ, PT ;  /* 0x000000ff1900720c */ /* 0x000fe40003fa5070 */
[C---:B------:R-:W-:Y:S01]  /*2640*/  LOP3.LUT R25, R37.reuse, 0x1e, RZ, 0xfc, !PT ;  /* 0x0000001e25197812 */ /* 0x040fe200078efcff */
[----:B------:R2:W-:Y:S01]  /*2650*/  LDGSTS.E [R28+0x8], desc[UR22][R8.64], P3 ;  /* 0x00008000081c7fae */ /* 0x0005e200099a1016 */
[----:B------:R-:W-:Y:S01]  /*2660*/  ISETP.GE.AND P3, PT, R37, R146, PT ;  /* 0x000000922500720c */ /* 0x000fe20003f66270 */
[----:B------:R-:W-:Y:S01]  /*2670*/  IMAD.WIDE R98, R99, 0x4, R8 ;  /* 0x0000000463627825 */ /* 0x000fe200078e0208 */
[----:B------:R-:W-:Y:S01]  /*2680*/  SEL R21, R20, RZ, !P4 ;  /* 0x000000ff14157207 */ /* 0x000fe20006000000 */
[----:B------:R3:W-:Y:S01]  /*2690*/  LDGSTS.E [R26], desc[UR22][R4.64], P6 ;  /* 0x00000000041a7fae */ /* 0x0007e2000b1a1016 */
[-C--:B------:R-:W-:Y:S01]  /*26a0*/  ISETP.GE.AND P6, PT, R25, R144.reuse, PT ;  /* 0x000000901900720c */ /* 0x080fe20003fc6270 */
[----:B------:R-:W-:Y:S01]  /*26b0*/  IMAD.U32 R109, RZ, RZ, UR18 ;  /* 0x00000012ff6d7e24 */ /* 0x000fe2000f8e00ff */
[----:B------:R-:W-:Y:S01]  /*26c0*/  ISETP.GE.AND P2, PT, R145, R144, PT ;  /* 0x000000909100720c */ /* 0x000fe20003f46270 */
[----:B------:R-:W-:Y:S01]  /*26d0*/  IMAD R16, R16, UR4, RZ ;  /* 0x0000000410107c24 */ /* 0x000fe2000f8e02ff */
[----:B-1----:R-:W-:Y:S01]  /*26e0*/  SEL R12, R20, RZ, !P6 ;  /* 0x000000ff140c7207 */ /* 0x002fe20007000000 */
[----:B------:R1:W-:Y:S01]  /*26f0*/  LDGSTS.E [R26+0x8], desc[UR22][R10.64], P5 ;  /* 0x000080000a1a7fae */ /* 0x0003e2000a9a1016 */
[----:B------:R-:W-:Y:S01]  /*2700*/  SEL R13, RZ, 0x4, P3 ;  /* 0x00000004ff0d7807 */ /* 0x000fe20001800000 */
[----:B------:R-:W-:Y:S01]  /*2710*/  IMAD R15, R61, UR4, RZ ;  /* 0x000000043d0f7c24 */ /* 0x000fe2000f8e02ff */
[-C--:B--2---:R-:W-:Y:S01]  /*2720*/  LEA R8, P6, R24, R70.reuse, 0x2 ;  /* 0x0000004618087211 */ /* 0x084fe200078c10ff */
[----:B------:R-:W-:Y:S01]  /*2730*/  IMAD R14, R60, UR4, RZ ;  /* 0x000000043c0e7c24 */ /* 0x000fe2000f8e02ff */
[----:B------:R-:W-:Y:S01]  /*2740*/  ISETP.NE.U32.AND P4, PT, R21, RZ, PT ;  /* 0x000000ff1500720c */ /* 0x000fe20003f85070 */
[----:B------:R-:W-:Y:S01]  /*2750*/  IMAD.U32 R111, RZ, RZ, UR18 ;  /* 0x00000012ff6f7e24 */ /* 0x000fe2000f8e00ff */
[----:B---3--:R-:W-:Y:S01]  /*2760*/  LEA R4, P3, R23, R70, 0x2 ;  /* 0x0000004617047211 */ /* 0x008fe200078610ff */
[----:B------:R-:W-:Y:S01]  /*2770*/  IMAD.U32 R113, RZ, RZ, UR18 ;  /* 0x00000012ff717e24 */ /* 0x000fe2000f8e00ff */
[----:B------:R-:W-:Y:S01]  /*2780*/  SEL R20, R20, RZ, !P2 ;  /* 0x000000ff14147207 */ /* 0x000fe20005000000 */
[----:B------:R-:W-:Y:S01]  /*2790*/  IMAD.U32 R115, RZ, RZ, UR18 ;  /* 0x00000012ff737e24 */ /* 0x000fe2000f8e00ff */
[-C--:B------:R-:W-:Y:S01]  /*27a0*/  LEA.HI.X.SX32 R9, R24, R68.reuse, 0x2, P6 ;  /* 0x0000004418097211 */ /* 0x080fe200030f16ff */
[----:B------:R-:W-:Y:S01]  /*27b0*/  IMAD.U32 R89, RZ, RZ, UR18 ;  /* 0x00000012ff597e24 */ /* 0x000fe2000f8e00ff */
[----:B------:R-:W-:Y:S01]  /*27c0*/  ISETP.NE.U32.AND P6, PT, R12, RZ, PT ;  /* 0x000000ff0c00720c */ /* 0x000fe20003fc5070 */
[----:B------:R-:W-:Y:S01]  /*27d0*/  IMAD.U32 R85, RZ, RZ, UR18 ;  /* 0x00000012ff557e24 */ /* 0x000fe2000f8e00ff */
[----:B------:R-:W-:Y:S01]  /*27e0*/  LOP3.LUT R22, R130, 0x70, RZ, 0x3c, !PT ;  /* 0x0000007082167812 */ /* 0x000fe200078e3cff */
[----:B------:R-:W-:Y:S01]  /*27f0*/  IMAD.WIDE R106, R107, 0x4, R8 ;  /* 0x000000046b6a7825 */ /* 0x000fe200078e0208 */
[----:B------:R-:W-:-:S02]  /*2800*/  LEA.HI.X.SX32 R5, R23, R68, 0x2, P3 ;  /* 0x0000004417057211 */ /* 0x000fc400018f16ff */
[----:B------:R-:W-:Y:S01]  /*2810*/  ISETP.NE.U32.AND P3, PT, R20, RZ, PT ;  /* 0x000000ff1400720c */ /* 0x000fe20003f65070 */
[----:B------:R-:W-:Y:S01]  /*2820*/  VIADD R21, R22, UR10 ;  /* 0x0000000a16157c36 */ /* 0x000fe20008000000 */
[----:B------:R-:W-:Y:S01]  /*2830*/  ISETP.GT.AND P1, PT, R141, 0x3f, PT ;  /* 0x0000003f8d00780c */ /* 0x000fe20003f24270 */
[----:B------:R-:W-:Y:S01]  /*2840*/  VIADD R20, R132, UR10 ;  /* 0x0000000a84147c36 */ /* 0x000fe20008000000 */
[----:B------:R-:W-:Y:S01]  /*2850*/  ISETP.GE.AND P2, PT, R140, R146, PT ;  /* 0x000000928c00720c */ /* 0x000fe20003f46270 */
[----:B------:R-:W-:Y:S01]  /*2860*/  IMAD.WIDE R108, R109, 0x4, R4 ;  /* 0x000000046d6c7825 */ /* 0x000fe200078e0204 */
[----:B------:R2:W-:Y:S01]  /*2870*/  LDGSTS.E [R21], desc[UR22][R6.64], P4 ;  /* 0x0000000006157fae */ /* 0x0005e2000a1a1016 */
[----:B-1----:R-:W-:Y:S02]  /*2880*/  LEA R10, P4, R19, R70, 0x2 ;  /* 0x00000046130a7211 */ /* 0x002fe400078810ff */
[----:B------:R-:W-:Y:S01]  /*2890*/  SEL R13, R13, RZ, P1 ;  /* 0x000000ff0d0d7207 */ /* 0x000fe20000800000 */
[----:B------:R-:W-:Y:S01]  /*28a0*/  LDGSTS.E [R21+0x8], desc[UR22][R92.64], P6 ;  /* 0x000080005c157fae */ /* 0x000fe2000b1a1016 */
[----:B------:R-:W-:Y:S01]  /*28b0*/  LEA.HI.X.SX32 R11, R19, R68, 0x2, P4 ;  /* 0x00000044130b7211 */ /* 0x000fe200020f16ff */
[----:B------:R-:W-:Y:S01]  /*28c0*/  IMAD.U32 R87, RZ, RZ, UR18 ;  /* 0x00000012ff577e24 */ /* 0x000fe2000f8e00ff */
[----:B------:R-:W-:Y:S01]  /*28d0*/  SEL R12, RZ, 0x4, P2 ;  /* 0x00000004ff0c7807 */ /* 0x000fe20001000000 */
[----:B------:R-:W0:Y:S01]  /*28e0*/  LDGDEPBAR ;  /* 0x00000000000079af */ /* 0x000e220000000000 */
[----:B------:R-:W-:Y:S01]  /*28f0*/  ISETP.NE.U32.AND P2, PT, R13, RZ, PT ;  /* 0x000000ff0d00720c */ /* 0x000fe20003f45070 */
[----:B------:R-:W-:Y:S01]  /*2900*/  IMAD R13, R64, UR4, RZ ;  /* 0x00000004400d7c24 */ /* 0x000fe2000f8e02ff */
[----:B------:R-:W-:Y:S01]  /*2910*/  SEL R12, R12, RZ, P1 ;  /* 0x000000ff0c0c7207 */ /* 0x000fe20000800000 */
[----:B------:R1:W-:Y:S01]  /*2920*/  LDGSTS.E [R20+0x6000], desc[UR22][R8.64], P3 ;  /* 0x0600000008147fae */ /* 0x0003e200099a1016 */
[----:B--2---:R-:W-:Y:S01]  /*2930*/  LEA R6, P6, R18, R70, 0x2 ;  /* 0x0000004612067211 */ /* 0x004fe200078c10ff */
[----:B------:R-:W-:Y:S01]  /*2940*/  IMAD.WIDE R110, R111, 0x4, R10 ;  /* 0x000000046f6e7825 */ /* 0x000fe200078e020a */
[----:B------:R-:W-:Y:S01]  /*2950*/  ISETP.NE.U32.AND P5, PT, R12, RZ, PT ;  /* 0x000000ff0c00720c */ /* 0x000fe20003fa5070 */
[----:B------:R2:W-:Y:S01]  /*2960*/  LDGSTS.E [R20+0x6400], desc[UR22][R4.64], P3 ;  /* 0x0640000004147fae */ /* 0x0005e200099a1016 */
[----:B------:R-:W-:Y:S01]  /*2970*/  LEA.HI.X.SX32 R7, R18, R68, 0x2, P6 ;  /* 0x0000004412077211 */ /* 0x000fe200030f16ff */
[----:B------:R-:W-:Y:S01]  /*2980*/  IMAD.U32 R81, RZ, RZ, UR18 ;  /* 0x00000012ff517e24 */ /* 0x000fe2000f8e00ff */
[----:B------:R-:W-:Y:S01]  /*2990*/  LOP3.LUT R12, R132, 0x40, RZ, 0x3c, !PT ;  /* 0x00000040840c7812 */ /* 0x000fe200078e3cff */
[----:B------:R3:W-:Y:S01]  /*29a0*/  LDGSTS.E [R20+0x6800], desc[UR22][R10.64], P3 ;  /* 0x068000000a147fae */ /* 0x0007e200099a1016 */
[----:B------:R-:W-:-:S02]  /*29b0*/  IMAD.U32 R79, RZ, RZ, UR18 ;  /* 0x00000012ff4f7e24 */ /* 0x000fc4000f8e00ff */
[----:B------:R-:W-:Y:S01]  /*29c0*/  IMAD.WIDE R112, R113, 0x4, R6 ;  /* 0x0000000471707825 */ /* 0x000fe200078e0206 */
[C---:B-1----:R-:W-:Y:S01]  /*29d0*/  LEA R8, P4, R17.reuse, R70, 0x2 ;  /* 0x0000004611087211 */ /* 0x042fe200078810ff */
[----:B------:R1:W-:Y:S02]  /*29e0*/  LDGSTS.E [R20+0x6c00], desc[UR22][R6.64], P3 ;  /* 0x06c0000006147fae */ /* 0x0003e400099a1016 */
[----:B------:R-:W-:Y:S01]  /*29f0*/  IMAD.U32 R83, RZ, RZ, UR18 ;  /* 0x00000012ff537e24 */ /* 0x000fe2000f8e00ff */
[----:B------:R-:W-:Y:S01]  /*2a00*/  LEA.HI.X.SX32 R9, R17, R68, 0x2, P4 ;  /* 0x0000004411097211 */ /* 0x000fe200020f16ff */
[----:B------:R-:W-:Y:S01]  /*2a10*/  IMAD.U32 R77, RZ, RZ, UR18 ;  /* 0x00000012ff4d7e24 */ /* 0x000fe2000f8e00ff */
[CC--:B--2---:R-:W-:Y:S01]  /*2a20*/  LEA R4, P6, R16.reuse, R70.reuse, 0x2 ;  /* 0x0000004610047211 */ /* 0x0c4fe200078c10ff */
[----:B------:R-:W-:Y:S01]  /*2a30*/  IMAD.U32 R75, RZ, RZ, UR18 ;  /* 0x00000012ff4b7e24 */ /* 0x000fe2000f8e00ff */
[----:B------:R-:W-:Y:S01]  /*2a40*/  LEA R60, P4, R15, R70, 0x2 ;  /* 0x000000460f3c7211 */ /* 0x000fe200078810ff */
[----:B---3--:R-:W-:Y:S01]  /*2a50*/  IMAD R11, R65, UR4, RZ ;  /* 0x00000004410b7c24 */ /* 0x008fe2000f8e02ff */
[-C--:B------:R-:W-:Y:S01]  /*2a60*/  LEA.HI.X.SX32 R5, R16, R68.reuse, 0x2, P6 ;  /* 0x0000004410057211 */ /* 0x080fe200030f16ff */
[----:B------:R2:W-:Y:S01]  /*2a70*/  LDGSTS.E [R20+0x7000], desc[UR22][R8.64], P3 ;  /* 0x0700000008147fae */ /* 0x0005e200099a1016 */
[----:B------:R-:W-:Y:S01]  /*2a80*/  LEA.HI.X.SX32 R61, R15, R68, 0x2, P4 ;  /* 0x000000440f3d7211 */ /* 0x000fe200020f16ff */
[----:B------:R-:W-:Y:S01]  /*2a90*/  IMAD.WIDE R114, R115, 0x4, R8 ;  /* 0x0000000473727825 */ /* 0x000fe200078e0208 */
[CC--:B-1----:R-:W-:Y:S01]  /*2aa0*/  LEA R6, P6, R14.reuse, R70.reuse, 0x2 ;  /* 0x000000460e067211 */ /* 0x0c2fe200078c10ff */
[----:B------:R1:W-:Y:S01]  /*2ab0*/  LDGSTS.E [R20+0x7400], desc[UR22][R4.64], P3 ;  /* 0x0740000004147fae */ /* 0x0003e200099a1016 */
[----:B------:R-:W-:Y:S01]  /*2ac0*/  LEA R64, P4, R13, R70, 0x2 ;  /* 0x000000460d407211 */ /* 0x000fe200078810ff */
[----:B------:R-:W-:Y:S01]  /*2ad0*/  IMAD.WIDE R88, R89, 0x4, R4 ;  /* 0x0000000459587825 */ /* 0x000fe200078e0204 */
[-C--:B------:R-:W-:Y:S01]  /*2ae0*/  LEA.HI.X.SX32 R7, R14, R68.reuse, 0x2, P6 ;  /* 0x000000440e077211 */ /* 0x080fe200030f16ff */
[----:B------:R3:W-:Y:S01]  /*2af0*/  LDGSTS.E [R20+0x7800], desc[UR22][R60.64], P3 ;  /* 0x078000003c147fae */ /* 0x0007e200099a1016 */
[----:B------:R-:W-:Y:S01]  /*2b00*/  LEA.HI.X.SX32 R65, R13, R68, 0x2, P4 ;  /* 0x000000440d417211 */ /* 0x000fe200020f16ff */
[----:B------:R-:W-:-:S02]  /*2b10*/  VIADD R10, R12, UR10 ;  /* 0x0000000a0c0a7c36 */ /* 0x000fc40008000000 */
[----:B--2---:R-:W-:Y:S01]  /*2b20*/  IMAD R9, R62, UR4, RZ ;  /* 0x000000043e097c24 */ /* 0x004fe2000f8e02ff */
[----:B------:R2:W-:Y:S01]  /*2b30*/  LDGSTS.E [R20+0x7c00], desc[UR22][R6.64], P3 ;  /* 0x07c0000006147fae */ /* 0x0005e200099a1016 */
[----:B------:R-:W-:Y:S01]  /*2b40*/  IMAD.WIDE R84, R85, 0x4, R6 ;  /* 0x0000000455547825 */ /* 0x000fe200078e0206 */
[-C--:B-1----:R-:W-:Y:S02]  /*2b50*/  LEA R4, P4, R11, R70.reuse, 0x2 ;  /* 0x000000460b047211 */ /* 0x082fe400078810ff */
[----:B------:R1:W-:Y:S01]  /*2b60*/  LDGSTS.E [R10+0x6200], desc[UR22][R64.64], P3 ;  /* 0x06200000400a7fae */ /* 0x0003e200099a1016 */
[----:B------:R-:W-:Y:S01]  /*2b70*/  LEA R62, P6, R9, R70, 0x2 ;  /* 0x00000046093e7211 */ /* 0x000fe200078c10ff */
[----:B------:R-:W-:Y:S01]  /*2b80*/  IMAD R8, R63, UR4, RZ ;  /* 0x000000043f087c24 */ /* 0x000fe2000f8e02ff */
[-C--:B------:R-:W-:Y:S01]  /*2b90*/  LEA.HI.X.SX32 R5, R11, R68.reuse, 0x2, P4 ;  /* 0x000000440b057211 */ /* 0x080fe200020f16ff */
[----:B------:R-:W-:Y:S01]  /*2ba0*/  IMAD.WIDE R86, R87, 0x4, R60 ;  /* 0x0000000457567825 */ /* 0x000fe200078e023c */
[----:B------:R-:W-:-:S02]  /*2bb0*/  LEA.HI.X.SX32 R63, R9, R68, 0x2, P6 ;  /* 0x00000044093f7211 */ /* 0x000fc400030f16ff */
[----:B---3--:R-:W-:Y:S01]  /*2bc0*/  LEA R60, P4, R8, R70, 0x2 ;  /* 0x00000046083c7211 */ /* 0x008fe200078810ff */
[----:B--2---:R-:W-:Y:S01]  /*2bd0*/  IMAD R7, R66, UR4, RZ ;  /* 0x0000000442077c24 */ /* 0x004fe2000f8e02ff */
[----:B------:R2:W-:Y:S01]  /*2be0*/  LDGSTS.E [R10+0x6600], desc[UR22][R4.64], P3 ;  /* 0x06600000040a7fae */ /* 0x0005e200099a1016 */
[----:B------:R-:W-:Y:S01]  /*2bf0*/  IMAD.WIDE R80, R81, 0x4, R4 ;  /* 0x0000000451507825 */ /* 0x000fe200078e0204 */
[----:B------:R-:W-:Y:S02]  /*2c00*/  LEA.HI.X.SX32 R61, R8, R68, 0x2, P4 ;  /* 0x00000044083d7211 */ /* 0x000fe400020f16ff */
[----:B------:R-:W-:Y:S01]  /*2c10*/  LEA R66, P6, R7, R70, 0x2 ;  /* 0x0000004607427211 */ /* 0x000fe200078c10ff */
[----:B------:R-:W-:Y:S01]  /*2c20*/  IMAD R6, R67, UR4, RZ ;  /* 0x0000000443067c24 */ /* 0x000fe2000f8e02ff */
[----:B------:R3:W-:Y:S01]  /*2c30*/  LDGSTS.E [R10+0x6a00], desc[UR22][R62.64], P3 ;  /* 0x06a000003e0a7fae */ /* 0x0007e200099a1016 */
[----:B------:R-:W-:Y:S01]  /*2c40*/  IMAD.WIDE R78, R79, 0x4, R62 ;  /* 0x000000044f4e7825 */ /* 0x000fe200078e023e */
[----:B------:R-:W-:-:S02]  /*2c50*/  LEA.HI.X.SX32 R67, R7, R68, 0x2, P6 ;  /* 0x0000004407437211 */ /* 0x000fc400030f16ff */
[----:B------:R4:W-:Y:S01]  /*2c60*/  LDGSTS.E [R10+0x6e00], desc[UR22][R60.64], P3 ;  /* 0x06e000003c0a7fae */ /* 0x0009e200099a1016 */
[----:B------:R-:W-:Y:S01]  /*2c70*/  IMAD.WIDE R82, R83, 0x4, R64 ;  /* 0x0000000453527825 */ /* 0x000fe200078e0240 */
[C---:B-1----:R-:W-:Y:S02]  /*2c80*/  LEA R64, P4, R6.reuse, R70, 0x2 ;  /* 0x0000004606407211 */ /* 0x042fe400078810ff */
[----:B------:R1:W-:Y:S01]  /*2c90*/  LDGSTS.E [R10+0x7200], desc[UR22][R66.64], P3 ;  /* 0x07200000420a7fae */ /* 0x0003e200099a1016 */
[----:B--2---:R-:W-:Y:S01]  /*2ca0*/  IMAD R5, R71, UR4, RZ ;  /* 0x0000000447057c24 */ /* 0x004fe2000f8e02ff */
[----:B------:R-:W-:Y:S01]  /*2cb0*/  LEA.HI.X.SX32 R65, R6, R68, 0x2, P4 ;  /* 0x0000004406417211 */ /* 0x000fe200020f16ff */
[----:B------:R-:W-:Y:S01]  /*2cc0*/  IMAD R4, R69, UR4, RZ ;  /* 0x0000000445047c24 */ /* 0x000fe2000f8e02ff */
[----:B------:R-:W-:Y:S01]  /*2cd0*/  ISETP.GE.AND P4, PT, R139, R146, PT ;  /* 0x000000928b00720c */ /* 0x000fe20003f86270 */
[----:B------:R-:W-:Y:S01]  /*2ce0*/  IMAD.WIDE R76, R77, 0x4, R60 ;  /* 0x000000044d4c7825 */ /* 0x000fe200078e023c */
[----:B---3--:R-:W-:Y:S01]  /*2cf0*/  LEA R62, P6, R5, R70, 0x2 ;  /* 0x00000046053e7211 */ /* 0x008fe200078c10ff */
[----:B------:R2:W-:Y:S02]  /*2d00*/  LDGSTS.E [R10+0x7600], desc[UR22][R64.64], P3 ;  /* 0x07600000400a7fae */ /* 0x0005e400099a1016 */
[----:B------:R-:W-:Y:S01]  /*2d10*/  IMAD.WIDE R74, R75, 0x4, R66 ;  /* 0x000000044b4a7825 */ /* 0x000fe200078e0242 */
[----:B------:R-:W-:-:S02]  /*2d20*/  LEA.HI.X.SX32 R63, R5, R68, 0x2, P6 ;  /* 0x00000044053f7211 */ /* 0x000fc400030f16ff */
[C---:B----4-:R-:W-:Y:S01]  /*2d30*/  LEA R60, P6, R4.reuse, R70, 0x2 ;  /* 0x00000046043c7211 */ /* 0x050fe200078c10ff */
[----:B------:R-:W-:Y:S01]  /*2d40*/  IMAD.U32 R73, RZ, RZ, UR18 ;  /* 0x00000012ff497e24 */ /* 0x000fe2000f8e00ff */
[----:B-1----:R-:W-:Y:S01]  /*2d50*/  SEL R66, RZ, 0x4, P4 ;  /* 0x00000004ff427807 */ /* 0x002fe20002000000 */
[----:B------:R1:W-:Y:S01]  /*2d60*/  LDGSTS.E [R10+0x7a00], desc[UR22][R62.64], P3 ;  /* 0x07a000003e0a7fae */ /* 0x0003e200099a1016 */
[----:B------:R-:W-:Y:S01]  /*2d70*/  LEA.HI.X.SX32 R61, R4, R68, 0x2, P6 ;  /* 0x00000044043d7211 */ /* 0x000fe200030f16ff */
[----:B------:R-:W-:Y:S01]  /*2d80*/  IMAD.U32 R71, RZ, RZ, UR18 ;  /* 0x00000012ff477e24 */ /* 0x000fe2000f8e00ff */
[-C--:B------:R-:W-:Y:S01]  /*2d90*/  ISETP.GE.AND P6, PT, R138, R146.reuse, PT ;  /* 0x000000928a00720c */ /* 0x080fe20003fc6270 */
[----:B------:R-:W-:Y:S01]  /*2da0*/  IMAD.U32 R69, RZ, RZ, UR18 ;  /* 0x00000012ff457e24 */ /* 0x000fe2000f8e00ff */
[----:B------:R-:W-:Y:S01]  /*2db0*/  ISETP.GE.AND P4, PT, R135, R146, PT ;  /* 0x000000928700720c */ /* 0x000fe20003f86270 */
[----:B------:R3:W-:Y:S01]  /*2dc0*/  LDGSTS.E [R10+0x7e00], desc[UR22][R60.64], P3 ;  /* 0x07e000003c0a7fae */ /* 0x0007e200099a1016 */
[----:B------:R-:W-:Y:S01]  /*2dd0*/  IMAD.WIDE R72, R73, 0x4, R64 ;  /* 0x0000000449487825 */ /* 0x000fe200078e0240 */
[----:B--2---:R-:W-:-:S02]  /*2de0*/  SEL R64, R66, RZ, P1 ;  /* 0x000000ff42407207 */ /* 0x004fc40000800000 */
[----:B------:R-:W0:Y:S01]  /*2df0*/  LDGDEPBAR ;  /* 0x00000000000079af */ /* 0x000e220000000000 */
[----:B------:R-:W-:Y:S01]  /*2e00*/  IMAD.WIDE R70, R71, 0x4, R62 ;  /* 0x0000000447467825 */ /* 0x000fe200078e023e */
[----:B-1----:R-:W-:Y:S01]  /*2e10*/  SEL R62, RZ, 0x4, P6 ;  /* 0x00000004ff3e7807 */ /* 0x002fe20003000000 */
[----:B------:R-:W-:Y:S02]  /*2e20*/  BAR.SYNC.DEFER_BLOCKING 0x0 ;  /* 0x0000000000007b1d */ /* 0x000fe40000010000 */
[----:B------:R-:W-:Y:S01]  /*2e30*/  IMAD.WIDE R68, R69, 0x4, R60 ;  /* 0x0000000445447825 */ /* 0x000fe200078e023c */
[----:B------:R-:W-:Y:S02]  /*2e40*/  ISETP.NE.U32.AND P3, PT, R64, RZ, PT ;  /* 0x000000ff4000720c */ /* 0x000fe40003f65070 */
[----:B---3--:R-:W-:Y:S01]  /*2e50*/  SEL R60, RZ, 0x4, P4 ;  /* 0x00000004ff3c7807 */ /* 0x008fe20002000000 */
[----:B------:R-:W-:Y:S01]  /*2e60*/  VIADD R148, R144, 0xffffffc0 ;  /* 0xffffffc090947836 */ /* 0x000fe20000000000 */
[----:B------:R-:W-:-:S02]  /*2e70*/  SEL R62, R62, RZ, P1 ;  /* 0x000000ff3e3e7207 */ /* 0x000fc40000800000 */
[----:B------:R-:W-:Y:S02]  /*2e80*/  ISETP.GE.AND P4, PT, R133, R146, PT ;  /* 0x000000928500720c */ /* 0x000fe40003f86270 */
[----:B------:R-:W-:Y:S02]  /*2e90*/  SEL R60, R60, RZ, P1 ;  /* 0x000000ff3c3c7207 */ /* 0x000fe40000800000 */
[----:B------:R-:W-:Y:S02]  /*2ea0*/  SEL R61, RZ, 0x4, P4 ;  /* 0x00000004ff3d7807 */ /* 0x000fe40002000000 */
[----:B------:R-:W-:Y:S02]  /*2eb0*/  ISETP.NE.U32.AND P4, PT, R60, RZ, PT ;  /* 0x000000ff3c00720c */ /* 0x000fe40003f85070 */
[----:B------:R-:W-:-:S04]  /*2ec0*/  IADD3 R66, P6, PT, R58, UR27, RZ ;  /* 0x0000001b3a427c10 */ /* 0x000fc8000ffde0ff */
[----:B------:R-:W-:Y:S02]  /*2ed0*/  IADD3.X R67, PT, PT, R59, UR28, RZ, P6, !PT ;  /* 0x0000001c3b437c10 */ /* 0x000fe4000b7fe4ff */
[----:B------:R-:W-:Y:S01]  /*2ee0*/  IADD3 R64, P6, PT, R56, UR27, RZ ;  /* 0x0000001b38407c10 */ /* 0x000fe2000ffde0ff */
[----:B------:R-:W-:Y:S01]  /*2ef0*/  @!PT LDS RZ, [RZ] ;  /* 0x00000000fffff984 */ /* 0x000fe20000000800 */
[----:B------:R-:W-:Y:S01]  /*2f00*/  @!PT LDS RZ, [RZ] ;  /* 0x00000000fffff984 */ /* 0x000fe20000000800 */
[----:B------:R-:W-:Y:S01]  /*2f10*/  @!PT LDS RZ, [RZ] ;  /* 0x00000000fffff984 */ /* 0x000fe20000000800 */
[----:B------:R1:W-:Y:S01]  /*2f20*/  LDGSTS.E [R131+0x2000], desc[UR22][R58.64], P2 ;  /* 0x020000003a837fae */ /* 0x0003e200091a1016 */
[----:B------:R-:W-:Y:S02]  /*2f30*/  ISETP.NE.U32.AND P2, PT, R62, RZ, PT ;  /* 0x000000ff3e00720c */ /* 0x000fe40003f45070 */
[----:B------:R-:W-:Y:S01]  /*2f40*/  IADD3.X R65, PT, PT, R57, UR28, RZ, P6, !PT ;  /* 0x0000001c39417c10 */ /* 0x000fe2000b7fe4ff */
[----:B------:R2:W-:Y:S01]  /*2f50*/  LDGSTS.E [R131+0x2008], desc[UR22][R56.64], P5 ;  /* 0x0200800038837fae */ /* 0x0005e2000a9a1016 */
[----:B------:R-:W-:Y:S02]  /*2f60*/  IADD3 R62, P5, PT, R52, UR27, RZ ;  /* 0x0000001b343e7c10 */ /* 0x000fe4000ffbe0ff */
[----:B------:R-:W-:Y:S01]  /*2f70*/  IADD3 R60, P6, PT, R54, UR27, RZ ;  /* 0x0000001b363c7c10 */ /* 0x000fe2000ffde0ff */
[----:B------:R3:W-:Y:S01]  /*2f80*/  LDGSTS.E [R129+0x2000], desc[UR22][R52.64], P3 ;  /* 0x0200000034817fae */ /* 0x0007e200099a1016 */
[----:B------:R-:W-:-:S02]  /*2f90*/  ISETP.GE.AND P3, PT, R126, R146, PT ;  /* 0x000000927e00720c */ /* 0x000fc40003f66270 */
[----:B------:R-:W-:Y:S02]  /*2fa0*/  IADD3.X R63, PT, PT, R53, UR28, RZ, P5, !PT ;  /* 0x0000001c353f7c10 */ /* 0x000fe4000affe4ff */
[----:B-1----:R-:W-:Y:S01]  /*2fb0*/  SEL R59, R61, RZ, P1 ;  /* 0x000000ff3d3b7207 */ /* 0x002fe20000800000 */
[----:B------:R1:W-:Y:S01]  /*2fc0*/  LDGSTS.E [R129+0x2008], desc[UR22][R54.64], P2 ;  /* 0x0200800036817fae */ /* 0x0003e200091a1016 */
[----:B------:R-:W-:Y:S02]  /*2fd0*/  IADD3 R58, P5, PT, R50, UR27, RZ ;  /* 0x0000001b323a7c10 */ /* 0x000fe4000ffbe0ff */
[----:B--2---:R-:W-:Y:S01]  /*2fe0*/  SEL R56, RZ, 0x4, P3 ;  /* 0x00000004ff387807 */ /* 0x004fe20001800000 */
[----:B------:R2:W-:Y:S01]  /*2ff0*/  LDGSTS.E [R48+0x2000], desc[UR22][R50.64], P4 ;  /* 0x0200000032307fae */ /* 0x0005e2000a1a1016 */
[-C--:B------:R-:W-:Y:S02]  /*3000*/  ISETP.GE.AND P3, PT, R125, R146.reuse, PT ;  /* 0x000000927d00720c */ /* 0x080fe40003f66270 */
[----:B------:R-:W-:-:S02]  /*3010*/  ISETP.GE.AND P4, PT, R123, R146, PT ;  /* 0x000000927b00720c */ /* 0x000fc40003f86270 */
[----:B------:R-:W-:Y:S02]  /*3020*/  SEL R56, R56, RZ, P1 ;  /* 0x000000ff38387207 */ /* 0x000fe40000800000 */
[----:B---3--:R-:W-:Y:S02]  /*3030*/  SEL R52, RZ, 0x4, P3 ;  /* 0x00000004ff347807 */ /* 0x008fe40001800000 */
[----:B------:R-:W-:Y:S02]  /*3040*/  ISETP.NE.U32.AND P2, PT, R59, RZ, PT ;  /* 0x000000ff3b00720c */ /* 0x000fe40003f45070 */
[----:B------:R-:W-:Y:S02]  /*3050*/  SEL R53, RZ, 0x4, P4 ;  /* 0x00000004ff357807 */ /* 0x000fe40002000000 */
[----:B------:R-:W-:Y:S02]  /*3060*/  IADD3.X R59, PT, PT, R51, UR28, RZ, P5, !PT ;  /* 0x0000001c333b7c10 */ /* 0x000fe4000affe4ff */
[----:B------:R-:W-:-:S02]  /*3070*/  ISETP.GE.AND P5, PT, R47, R146, PT ;  /* 0x000000922f00720c */ /* 0x000fc40003fa6270 */
[----:B------:R-:W-:Y:S02]  /*3080*/  ISETP.NE.U32.AND P3, PT, R56, RZ, PT ;  /* 0x000000ff3800720c */ /* 0x000fe40003f65070 */
[----:B------:R-:W-:Y:S02]  /*3090*/  SEL R52, R52, RZ, P1 ;  /* 0x000000ff34347207 */ /* 0x000fe40000800000 */
[----:B------:R-:W-:Y:S01]  /*30a0*/  IADD3 R56, P4, PT, R116, UR27, RZ ;  /* 0x0000001b74387c10 */ /* 0x000fe2000ff9e0ff */
[----:B------:R3:W-:Y:S01]  /*30b0*/  LDGSTS.E [R48+0x2008], desc[UR22][R116.64], P2 ;  /* 0x0200800074307fae */ /* 0x0007e200091a1016 */
[----:B------:R-:W-:Y:S02]  /*30c0*/  SEL R53, R53, RZ, P1 ;  /* 0x000000ff35357207 */ /* 0x000fe40000800000 */
[----:B-1----:R-:W-:Y:S02]  /*30d0*/  SEL R54, RZ, 0x4, P5 ;  /* 0x00000004ff367807 */ /* 0x002fe40002800000 */
[----:B------:R-:W-:-:S02]  /*30e0*/  ISETP.NE.U32.AND P5, PT, R52, RZ, PT ;  /* 0x000000ff3400720c */ /* 0x000fc40003fa5070 */
[----:B------:R-:W-:Y:S01]  /*30f0*/  IADD3.X R57, PT, PT, R117, UR28, RZ, P4, !PT ;  /* 0x0000001c75397c10 */ /* 0x000fe2000a7fe4ff */
[----:B------:R-:W-:Y:S01]  /*3100*/  LDGSTS.E [R39+0x2000], desc[UR22][R120.64], P3 ;  /* 0x0200000078277fae */ /* 0x000fe200099a1016 */
[----:B------:R-:W-:Y:S02]  /*3110*/  ISETP.NE.U32.AND P4, PT, R53, RZ, PT ;  /* 0x000000ff3500720c */ /* 0x000fe40003f85070 */
[----:B------:R-:W-:Y:S02]  /*3120*/  IADD3.X R61, PT, PT, R55, UR28, RZ, P6, !PT ;  /* 0x0000001c373d7c10 */ /* 0x000fe4000b7fe4ff */
[----:B------:R-:W-:Y:S02]  /*3130*/  ISETP.GE.AND P6, PT, R46, R146, PT ;  /* 0x000000922e00720c */ /* 0x000fe40003fc6270 */
[----:B--2---:R-:W-:Y:S02]  /*3140*/  SEL R50, R54, RZ, P1 ;  /* 0x000000ff36327207 */ /* 0x004fe40000800000 */
[----:B------:R-:W-:Y:S01]  /*3150*/  SEL R51, RZ, 0x4, P6 ;  /* 0x00000004ff337807 */ /* 0x000fe20003000000 */
[----:B------:R1:W-:Y:S01]  /*3160*/  LDGSTS.E [R39+0x2008], desc[UR22][R118.64], P5 ;  /* 0x0200800076277fae */ /* 0x0003e2000a9a1016 */
[----:B------:R-:W-:-:S02]  /*3170*/  ISETP.NE.U32.AND P3, PT, R50, RZ, PT ;  /* 0x000000ff3200720c */ /* 0x000fc40003f65070 */
[----:B------:R-:W-:Y:S01]  /*3180*/  IADD3 R50, P6, PT, R118, UR27, RZ ;  /* 0x0000001b76327c10 */ /* 0x000fe2000ffde0ff */
[----:B------:R2:W-:Y:S01]  /*3190*/  LDGSTS.E [R33+0x2000], desc[UR22][R90.64], P4 ;  /* 0x020000005a217fae */ /* 0x0005e2000a1a1016 */
[----:B------:R-:W-:Y:S02]  /*31a0*/  IADD3 R54, P2, PT, R120, UR27, RZ ;  /* 0x0000001b78367c10 */ /* 0x000fe4000ff5e0ff */
[----:B------:R-:W-:Y:S02]  /*31b0*/  SEL R53, R51, RZ, P1 ;  /* 0x000000ff33357207 */ /* 0x000fe40000800000 */
[----:B------:R-:W-:Y:S02]  /*31c0*/  IADD3.X R51, PT, PT, R119, UR28, RZ, P6, !PT ;  /* 0x0000001c77337c10 */ /* 0x000fe4000b7fe4ff */
[----:B------:R-:W-:Y:S02]  /*31d0*/  IADD3.X R55, PT, PT, R121, UR28, RZ, P2, !PT ;  /* 0x0000001c79377c10 */ /* 0x000fe400097fe4ff */
[----:B---3--:R-:W-:Y:S01]  /*31e0*/  IADD3 R116, P6, PT, R94, UR27, RZ ;  /* 0x0000001b5e747c10 */ /* 0x008fe2000ffde0ff */
[----:B------:R3:W-:Y:S01]  /*31f0*/  LDGSTS.E [R33+0x2008], desc[UR22][R94.64], P3 ;  /* 0x020080005e217fae */ /* 0x0007e200099a1016 */
[----:B------:R-:W-:-:S02]  /*3200*/  ISETP.GE.AND P4, PT, R44, R146, PT ;  /* 0x000000922c00720c */ /* 0x000fc40003f86270 */
[----:B------:R-:W-:Y:S02]  /*3210*/  IADD3 R52, P2, PT, R90, UR27, RZ ;  /* 0x0000001b5a347c10 */ /* 0x000fe4000ff5e0ff */
[----:B------:R-:W-:Y:S02]  /*3220*/  ISETP.NE.U32.AND P5, PT, R53, RZ, PT ;  /* 0x000000ff3500720c */ /* 0x000fe40003fa5070 */
[----:B------:R-:W-:Y:S02]  /*3230*/  IADD3.X R117, PT, PT, R95, UR28, RZ, P6, !PT ;  /* 0x0000001c5f757c10 */ /* 0x000fe4000b7fe4ff */
[----:B-1----:R-:W-:Y:S02]  /*3240*/  SEL R119, RZ, 0x4, P4 ;  /* 0x00000004ff777807 */ /* 0x002fe40002000000 */
[----:B------:R-:W-:Y:S02]  /*3250*/  IADD3.X R53, PT, PT, R91, UR28, RZ, P2, !PT ;  /* 0x0000001c5b357c10 */ /* 0x000fe400097fe4ff */
[----:B------:R-:W-:-:S02]  /*3260*/  ISETP.GE.AND P6, PT, R32, R146, PT ;  /* 0x000000922000720c */ /* 0x000fc40003fc6270 */
[-C--:B------:R-:W-:Y:S02]  /*3270*/  ISETP.GE.AND P2, PT, R145, R146.reuse, PT ;  /* 0x000000929100720c */ /* 0x080fe40003f46270 */
[----:B------:R-:W-:Y:S01]  /*3280*/  IADD3 R118, P4, PT, R96, UR27, RZ ;  /* 0x0000001b60767c10 */ /* 0x000fe2000ff9e0ff */
[----:B------:R1:W-:Y:S01]  /*3290*/  LDGSTS.E [R28+0x2000], desc[UR22][R96.64], P5 ;  /* 0x02000000601c7fae */ /* 0x0003e2000a9a1016 */
[----:B--2---:R-:W-:Y:S02]  /*32a0*/  SEL R90, R119, RZ, P1 ;  /* 0x000000ff775a7207 */ /* 0x004fe40000800000 */
[----:B------:R-:W-:Y:S02]  /*32b0*/  ISETP.GE.AND P3, PT, R31, R146, PT ;  /* 0x000000921f00720c */ /* 0x000fe40003f66270 */
[----:B------:R-:W-:Y:S02]  /*32c0*/  SEL R120, RZ, 0x4, P6 ;  /* 0x00000004ff787807 */ /* 0x000fe40003000000 */
[----:B------:R-:W-:-:S02]  /*32d0*/  SEL R121, RZ, 0x4, P2 ;  /* 0x00000004ff797807 */ /* 0x000fc40001000000 */
[-C--:B------:R-:W-:Y:S02]  /*32e0*/  ISETP.GE.AND P6, PT, R30, R146.reuse, PT ;  /* 0x000000921e00720c */ /* 0x080fe40003fc6270 */
[----:B------:R-:W-:Y:S02]  /*32f0*/  ISETP.GE.AND P2, PT, R25, R146, PT ;  /* 0x000000921900720c */ /* 0x000fe40003f46270 */
[----:B------:R-:W-:Y:S02]  /*3300*/  IADD3.X R119, PT, PT, R97, UR28, RZ, P4, !PT ;  /* 0x0000001c61777c10 */ /* 0x000fe4000a7fe4ff */
[----:B------:R-:W-:Y:S02]  /*3310*/  ISETP.NE.U32.AND P4, PT, R90, RZ, PT ;  /* 0x000000ff5a00720c */ /* 0x000fe40003f85070 */
[----:B------:R-:W-:Y:S02]  /*3320*/  SEL R90, RZ, 0x4, P3 ;  /* 0x00000004ff5a7807 */ /* 0x000fe40001800000 */
[----:B---3--:R-:W-:-:S02]  /*3330*/  SEL R94, RZ, 0x4, P6 ;  /* 0x00000004ff5e7807 */ /* 0x008fc40003000000 */
[----:B------:R-:W-:Y:S02]  /*3340*/  SEL R95, RZ, 0x4, P2 ;  /* 0x00000004ff5f7807 */ /* 0x000fe40001000000 */
[----:B------:R-:W-:Y:S02]  /*3350*/  SEL R120, R120, RZ, P1 ;  /* 0x000000ff78787207 */ /* 0x000fe40000800000 */
[----:B------:R-:W-:Y:S02]  /*3360*/  SEL R91, R90, RZ, P1 ;  /* 0x000000ff5a5b7207 */ /* 0x000fe40000800000 */
[----:B------:R-:W-:Y:S01]  /*3370*/  SEL R94, R94, RZ, P1 ;  /* 0x000000ff5e5e7207 */ /* 0x000fe20000800000 */
[----:B------:R2:W-:Y:S01]  /*3380*/  LDGSTS.E [R28+0x2008], desc[UR22][R98.64], P4 ;  /* 0x02008000621c7fae */ /* 0x0005e2000a1a1016 */
[----:B------:R-:W-:Y:S02]  /*3390*/  IADD3 R90, P2, PT, R98, UR27, RZ ;  /* 0x0000001b625a7c10 */ /* 0x000fe4000ff5e0ff */
[----:B------:R-:W-:-:S02]  /*33a0*/  SEL R95, R95, RZ, P1 ;  /* 0x000000ff5f5f7207 */ /* 0x000fc40000800000 */
[----:B------:R-:W-:Y:S02]  /*33b0*/  ISETP.NE.U32.AND P5, PT, R120, RZ, PT ;  /* 0x000000ff7800720c */ /* 0x000fe40003fa5070 */
[----:B------:R-:W-:Y:S02]  /*33c0*/  SEL R121, R121, RZ, P1 ;  /* 0x000000ff79797207 */ /* 0x000fe40000800000 */
[----:B------:R-:W-:Y:S02]  /*33d0*/  ISETP.NE.U32.AND P6, PT, R91, RZ, PT ;  /* 0x000000ff5b00720c */ /* 0x000fe40003fc5070 */
[----:B------:R-:W-:Y:S02]  /*33e0*/  ISETP.NE.U32.AND P1, PT, R94, RZ, PT ;  /* 0x000000ff5e00720c */ /* 0x000fe40003f25070 */
[----:B------:R-:W-:Y:S02]  /*33f0*/  IADD3.X R91, PT, PT, R99, UR28, RZ, P2, !PT ;  /* 0x0000001c635b7c10 */ /* 0x000fe400097fe4ff */
[----:B------:R-:W-:Y:S01]  /*3400*/  ISETP.NE.U32.AND P2, PT, R95, RZ, PT ;  /* 0x000000ff5f00720c */ /* 0x000fe20003f45070 */
[----:B------:R-:W-:Y:S01]  /*3410*/  IMAD.U32 R95, RZ, RZ, UR17 ;  /* 0x00000011ff5f7e24 */ /* 0x000fe2000f8e00ff */
[----:B------:R-:W-:Y:S01]  /*3420*/  ISETP.NE.U32.AND P3, PT, R121, RZ, PT ;  /* 0x000000ff7900720c */ /* 0x000fe20003f65070 */
[----:B------:R3:W-:Y:S01]  /*3430*/  LDGSTS.E [R26+0x2000], desc[UR22][R100.64], P5 ;  /* 0x02000000641a7fae */ /* 0x0007e2000a9a1016 */
[----:B------:R-:W-:Y:S01]  /*3440*/  IADD3 R120, P5, PT, R100, UR27, RZ ;  /* 0x0000001b64787c10 */ /* 0x000fe2000ffbe0ff */
[----:B------:R-:W-:Y:S01]  /*3450*/  IMAD.WIDE R92, R95, 0x4, R92 ;  /* 0x000000045f5c7825 */ /* 0x000fe200078e025c */
[----:B-1----:R-:W-:Y:S01]  /*3460*/  IADD3 R96, P4, PT, R102, UR27, RZ ;  /* 0x0000001b66607c10 */ /* 0x002fe2000ff9e0ff */
[----:B------:R1:W-:Y:S01]  /*3470*/  LDGSTS.E [R26+0x2008], desc[UR22][R102.64], P6 ;  /* 0x02008000661a7fae */ /* 0x0003e2000b1a1016 */
[----:B------:R-:W-:-:S02]  /*3480*/  IADD3.X R121, PT, PT, R101, UR28, RZ, P5, !PT ;  /* 0x0000001c65797c10 */ /* 0x000fc4000affe4ff */
[----:B------:R-:W-:Y:S01]  /*3490*/  IADD3.X R97, PT, PT, R103, UR28, RZ, P4, !PT ;  /* 0x0000001c67617c10 */ /* 0x000fe2000a7fe4ff */
[----:B------:R-:W-:Y:S01]  /*34a0*/  LDGSTS.E [R21+0x2000], desc[UR22][R104.64], P1 ;  /* 0x0200000068157fae */ /* 0x000fe200089a1016 */
[----:B------:R-:W-:Y:S02]  /*34b0*/  IADD3 R94, P5, PT, R106, UR29, RZ ;  /* 0x0000001d6a5e7c10 */ /* 0x000fe4000ffbe0ff */
[----:B--2---:R-:W-:Y:S01]  /*34c0*/  IADD3 R98, P4, PT, R108, UR29, RZ ;  /* 0x0000001d6c627c10 */ /* 0x004fe2000ff9e0ff */
[----:B------:R-:W-:Y:S01]  /*34d0*/  LDGSTS.E [R21+0x2008], desc[UR22][R92.64], P2 ;  /* 0x020080005c157fae */ /* 0x000fe200091a1016 */
[----:B---3--:R-:W-:Y:S02]  /*34e0*/  IADD3 R100, P1, PT, R110, UR29, RZ ;  /* 0x0000001d6e647c10 */ /* 0x008fe4000ff3e0ff */
[----:B------:R-:W-:Y:S01]  /*34f0*/  IADD3 R146, P2, PT, R112, UR29, RZ ;  /* 0x0000001d70927c10 */ /* 0x000fe2000ff5e0ff */
[----:B------:R-:W0:Y:S01]  /*3500*/  LDGDEPBAR ;  /* 0x00000000000079af */ /* 0x000e220000000000 */
[----:B------:R-:W-:-:S02]  /*3510*/  IADD3.X R101, PT, PT, R111, UR30, RZ, P1, !PT ;  /* 0x0000001e6f657c10 */ /* 0x000fc40008ffe4ff */
[----:B-1----:R-:W-:Y:S01]  /*3520*/  IADD3 R102, P1, PT, R114, UR29, RZ ;  /* 0x0000001d72667c10 */ /* 0x002fe2000ff3e0ff */
[----:B------:R1:W-:Y:S01]  /*3530*/  LDGSTS.E [R20+0x8000], desc[UR22][R106.64], P3 ;  /* 0x080000006a147fae */ /* 0x0003e200099a1016 */
[----:B------:R-:W-:Y:S02]  /*3540*/  IADD3.X R95, PT, PT, R107, UR30, RZ, P5, !PT ;  /* 0x0000001e6b5f7c10 */ /* 0x000fe4000affe4ff */
[----:B------:R-:W-:Y:S01]  /*3550*/  IADD3.X R103, PT, PT, R115, UR30, RZ, P1, !PT ;  /* 0x0000001e73677c10 */ /* 0x000fe20008ffe4ff */
[----:B------:R2:W-:Y:S01]  /*3560*/  LDGSTS.E [R20+0x8400], desc[UR22][R108.64], P3 ;  /* 0x084000006c147fae */ /* 0x0005e200099a1016 */
[----:B------:R-:W-:Y:S02]  /*3570*/  ISETP.GE.AND P1, PT, R37, R148, PT ;  /* 0x000000942500720c */ /* 0x000fe40003f26270 */
[----:B------:R-:W-:Y:S01]  /*3580*/  IADD3.X R147, PT, PT, R113, UR30, RZ, P2, !PT ;  /* 0x0000001e71937c10 */ /* 0x000fe200097fe4ff */
[----:B------:R3:W-:Y:S01]  /*3590*/  LDGSTS.E [R20+0x8800], desc[UR22][R110.64], P3 ;  /* 0x088000006e147fae */ /* 0x0007e200099a1016 */
[----:B------:R-:W-:-:S02]  /*35a0*/  ISETP.GT.AND P2, PT, R141, 0x5f, PT ;  /* 0x0000005f8d00780c */ /* 0x000fc40003f44270 */
[----:B------:R-:W-:Y:S01]  /*35b0*/  IADD3.X R99, PT, PT, R109, UR30, RZ, P4, !PT ;  /* 0x0000001e6d637c10 */ /* 0x000fe2000a7fe4ff */
[----:B------:R3:W-:Y:S01]  /*35c0*/  LDGSTS.E [R20+0x8c00], desc[UR22][R112.64], P3 ;  /* 0x08c0000070147fae */ /* 0x0007e200099a1016 */
[----:B-1----:R-:W-:Y:S02]  /*35d0*/  SEL R106, RZ, 0x4, P1 ;  /* 0x00000004ff6a7807 */ /* 0x002fe40000800000 */
[----:B------:R-:W-:Y:S01]  /*35e0*/  ISETP.GE.AND P1, PT, R140, R148, PT ;  /* 0x000000948c00720c */ /* 0x000fe20003f26270 */
[----:B------:R3:W-:Y:S01]  /*35f0*/  LDGSTS.E [R20+0x9000], desc[UR22][R114.64], P3 ;  /* 0x0900000072147fae */ /* 0x0007e200099a1016 */
[----:B------:R-:W-:Y:S02]  /*3600*/  SEL R106, R106, RZ, P2 ;  /* 0x000000ff6a6a7207 */ /* 0x000fe40001000000 */
[----:B------:R-:W-:Y:S01]  /*3610*/  SEL R107, RZ, 0x4, P1 ;  /* 0x00000004ff6b7807 */ /* 0x000fe20000800000 */
[----:B------:R3:W-:Y:S01]  /*3620*/  LDGSTS.E [R20+0x9400], desc[UR22][R88.64], P3 ;  /* 0x0940000058147fae */ /* 0x0007e200099a1016 */
[----:B------:R-:W-:-:S02]  /*3630*/  ISETP.NE.U32.AND P1, PT, RZ, UR8, PT ;  /* 0x00000008ff007c0c */ /* 0x000fc4000bf25070 */
[----:B------:R-:W-:Y:S01]  /*3640*/  IADD3 R104, P4, PT, R104, UR27, RZ ;  /* 0x0000001b68687c10 */ /* 0x000fe2000ff9e0ff */
[----:B------:R3:W-:Y:S01]  /*3650*/  LDGSTS.E [R20+0x9800], desc[UR22][R86.64], P3 ;  /* 0x0980000056147fae */ /* 0x0007e200099a1016 */
[----:B------:R-:W-:Y:S02]  /*3660*/  ISETP.LT.OR P6, PT, R141, 0x20, P1 ;  /* 0x000000208d00780c */ /* 0x000fe40000fc1670 */
[----:B------:R-:W-:Y:S01]  /*3670*/  ISETP.NE.U32.AND P5, PT, R106, RZ, PT ;  /* 0x000000ff6a00720c */ /* 0x000fe20003fa5070 */
[----:B------:R3:W-:Y:S01]  /*3680*/  LDGSTS.E [R20+0x9c00], desc[UR22][R84.64], P3 ;  /* 0x09c0000054147fae */ /* 0x0007e200099a1016 */
[----:B------:R-:W-:Y:S02]  /*3690*/  IADD3.X R105, PT, PT, R105, UR28, RZ, P4, !PT ;  /* 0x0000001c69697c10 */ /* 0x000fe4000a7fe4ff */
[----:B------:R-:W-:Y:S01]  /*36a0*/  IADD3 R92, P4, PT, R92, UR27, RZ ;  /* 0x0000001b5c5c7c10 */ /* 0x000fe2000ff9e0ff */
[----:B------:R3:W-:Y:S01]  /*36b0*/  LDGSTS.E [R10+0x8200], desc[UR22][R82.64], P3 ;  /* 0x08200000520a7fae */ /* 0x0007e200099a1016 */
[----:B------:R-:W-:-:S02]  /*36c0*/  SEL R107, R107, RZ, P2 ;  /* 0x000000ff6b6b7207 */ /* 0x000fc40001000000 */
[----:B------:R-:W-:Y:S01]  /*36d0*/  IADD3.X R93, PT, PT, R93, UR28, RZ, P4, !PT ;  /* 0x0000001c5d5d7c10 */ /* 0x000fe2000a7fe4ff */
[----:B------:R3:W-:Y:S01]  /*36e0*/  LDGSTS.E [R10+0x8600], desc[UR22][R80.64], P3 ;  /* 0x08600000500a7fae */ /* 0x0007e200099a1016 */
[----:B------:R-:W-:-:S03]  /*36f0*/  ISETP.NE.U32.AND P4, PT, R107, RZ, PT ;  /* 0x000000ff6b00720c */ /* 0x000fc60003f85070 */
[----:B------:R3:W-:Y:S04]  /*3700*/  LDGSTS.E [R10+0x8a00], desc[UR22][R78.64], P3 ;  /* 0x08a000004e0a7fae */ /* 0x0007e800099a1016 */
[----:B------:R3:W-:Y:S04]  /*3710*/  LDGSTS.E [R10+0x8e00], desc[UR22][R76.64], P3 ;  /* 0x08e000004c0a7fae */ /* 0x0007e800099a1016 */
[----:B------:R3:W-:Y:S04]  /*3720*/  LDGSTS.E [R10+0x9200], desc[UR22][R74.64], P3 ;  /* 0x092000004a0a7fae */ /* 0x0007e800099a1016 */
[----:B------:R3:W-:Y:S04]  /*3730*/  LDGSTS.E [R10+0x9600], desc[UR22][R72.64], P3 ;  /* 0x09600000480a7fae */ /* 0x0007e800099a1016 */
[----:B------:R3:W-:Y:S04]  /*3740*/  LDGSTS.E [R10+0x9a00], desc[UR22][R70.64], P3 ;  /* 0x09a00000460a7fae */ /* 0x0007e800099a1016 */
[----:B------:R3:W-:Y:S01]  /*3750*/  LDGSTS.E [R10+0x9e00], desc[UR22][R68.64], P3 ;  /* 0x09e00000440a7fae */ /* 0x0007e200099a1016 */
[----:B------:R-:W-:-:S03]  /*3760*/  ISETP.GE.AND P3, PT, R139, R148, PT ;  /* 0x000000948b00720c */ /* 0x000fc60003f66270 */
[----:B------:R-:W0:Y:S01]  /*3770*/  LDGDEPBAR ;  /* 0x00000000000079af */ /* 0x000e220000000000 */
[----:B------:R-:W-:Y:S02]  /*3780*/  SEL R106, RZ, 0x4, P3 ;  /* 0x00000004ff6a7807 */ /* 0x000fe40001800000 */
[----:B------:R-:W-:Y:S02]  /*3790*/  ISETP.GE.AND P3, PT, R138, R148, PT ;  /* 0x000000948a00720c */ /* 0x000fe40003f66270 */
[----:B------:R-:W-:Y:S02]  /*37a0*/  SEL R106, R106, RZ, P2 ;  /* 0x000000ff6a6a7207 */ /* 0x000fe40001000000 */
[----:B--2---:R-:W-:Y:S02]  /*37b0*/  SEL R108, RZ, 0x4, P3 ;  /* 0x00000004ff6c7807 */ /* 0x004fe40001800000 */
[----:B------:R-:W-:Y:S02]  /*37c0*/  ISETP.NE.U32.AND P3, PT, R106, RZ, PT ;  /* 0x000000ff6a00720c */ /* 0x000fe40003f65070 */
[----:B------:R-:W-:Y:S01]  /*37d0*/  SEL R108, R108, RZ, P2 ;  /* 0x000000ff6c6c7207 */ /* 0x000fe20001000000 */
[----:B------:R-:W-:-:S04]  /*37e0*/  DEPBAR.LE SB0, 0x2 ;  /* 0x000080800000791a */ /* 0x000fc80000000000 */
[----:B------:R-:W-:Y:S06]  /*37f0*/  BAR.SYNC.DEFER_BLOCKING 0x0 ;  /* 0x0000000000007b1d */ /* 0x000fec0000010000 */
[----:B---3--:R-:W-:Y:S05]  /*3800*/  @P6 BRA `(.L_x_6) ;  /* 0x0000000000846947 */ /* 0x008fea0003800000 */
[----:B------:R-:W-:Y:S02]  /*3810*/  UIADD3 UR4, UPT, UPT, UR10, 0x6000, URZ ;  /* 0x000060000a047890 */ /* 0x000fe4000fffe0ff */
[----:B------:R-:W-:Y:S02]  /*3820*/  USHF.R.U32.HI UR6, URZ, 0x4, UR10 ;  /* 0x00000004ff067899 */ /* 0x000fe4000801160a */
[----:B------:R-:W-:Y:S02]  /*3830*/  USHF.R.U32.HI UR4, URZ, 0x4, UR4 ;  /* 0x00000004ff047899 */ /* 0x000fe40008011604 */
[----:B------:R-:W-:Y:S02]  /*3840*/  USGXT.U32 UR6, UR6, 0xe ;  /* 0x0000000e0606789a */ /* 0x000fe40008000000 */
[----:B------:R-:W-:Y:S02]  /*3850*/  USGXT.U32 UR8, UR4, 0xe ;  /* 0x0000000e0408789a */ /* 0x000fe40008000000 */
[----:B------:R-:W-:-:S02]  /*3860*/  UIADD3 UR38, UP1, UPT, UR6, 0x2, URZ ;  /* 0x0000000206267890 */ /* 0x000fc4000ff3e0ff */
[----:B------:R-:W-:Y:S01]  /*3870*/  UIADD3 UR40, UP2, UPT, UR8, 0x2, URZ ;  /* 0x0000000208287890 */ /* 0x000fe2000ff5e0ff */
[----:B------:R-:W-:Y:S01]  /*3880*/  UMOV UR4, URZ ;  /* 0x000000ff00047c82 */ /* 0x000fe20008000000 */
[----:B------:R-:W-:Y:S01]  /*3890*/  UMOV UR42, 0x0 ;  /* 0x00000000002a7882 */ /* 0x000fe20000000000 */
[----:B------:R-:W-:Y:S02]  /*38a0*/  UIADD3.X UR39, UPT, UPT, UR4, 0x40004040, URZ, UP1, !UPT ;  /* 0x4000404004277890 */ /* 0x000fe40008ffe4ff */
[----:B------:R-:W-:Y:S02]  /*38b0*/  UIADD3.X UR41, UPT, UPT, UR4, 0x40004040, URZ, UP2, !UPT ;  /* 0x4000404004297890 */ /* 0x000fe400097fe4ff */
[----:B------:R-:W-:Y:S02]  /*38c0*/  UIADD3.64 UR14, UPT, UPT, UR38, 0x2, URZ ;  /* 0x00000002260e7897 */ /* 0x000fe4000fffe0ff */
[----:B------:R-:W-:Y:S02]  /*38d0*/  UIADD3.64 UR32, UPT, UPT, UR40, 0x2, URZ ;  /* 0x0000000228207897 */ /* 0x000fe4000fffe0ff */
[----:B------:R-:W-:-:S02]  /*38e0*/  UIADD3.64 UR34, UPT, UPT, UR38, 0x4, URZ ;  /* 0x0000000426227897 */ /* 0x000fc4000fffe0ff */
[----:B------:R-:W-:Y:S01]  /*38f0*/  UIADD3.64 UR36, UPT, UPT, UR40, 0x4, URZ ;  /* 0x0000000428247897 */ /* 0x000fe2000fffe0ff */
[----:B------:R-:W-:Y:S01]  /*3900*/  UMOV UR43, 0x4100910 ;  /* 0x04100910002b7882 */ /* 0x000fe20000000000 */
[----:B------:R-:W-:Y:S01]  /*3910*/  UMOV UR7, 0x40004040 ;  /* 0x4000404000077882 */ /* 0x000fe20000000000 */
[----:B------:R-:W-:Y:S01]  /*3920*/  UMOV UR9, 0x40004040 ;  /* 0x4000404000097882 */ /* 0x000fe20000000000 */
[----:B------:R-:W-:Y:S01]  /*3930*/  UMOV UR44, 0x0 ;  /* 0x00000000002c7882 */ /* 0x000fe20000000000 */
[----:B------:R-:W-:Y:S01]  /*3940*/  UMOV UR45, 0x4100910 ;  /* 0x04100910002d7882 */ /* 0x000fe20000000000 */
[----:B------:R-:W-:Y:S01]  /*3950*/  UMOV UR46, 0x0 ;  /* 0x00000000002e7882 */ /* 0x000fe20000000000 */
[----:B------:R-:W-:Y:S01]  /*3960*/  UMOV UR47, 0x4100910 ;  /* 0x04100910002f7882 */ /* 0x000fe20000000000 */
[----:B------:R-:W-:Y:S01]  /*3970*/  UMOV UR4, UR16 ;  /* 0x0000001000047c82 */ /* 0x000fe20008000000 */
[----:B------:R-:W-:Y:S01]  /*3980*/  UMOV UR5, URZ ;  /* 0x000000ff00057c82 */ /* 0x000fe20008000000 */
[----:B------:R1:W-:Y:S01]  /*3990*/  UTCHMMA gdesc[UR6], gdesc[UR8], tmem[UR26], tmem[UR42], idesc[UR43], !UPT ;  /* 0x00ff2a08060075ea */ /* 0x0003e2000f80001a */
[----:B------:R-:W-:Y:S01]  /*39a0*/  UMOV UR48, 0x0 ;  /* 0x0000000000307882 */ /* 0x000fe20000000000 */
[----:B------:R-:W-:Y:S01]  /*39b0*/  UMOV UR49, 0x4100910 ;  /* 0x0410091000317882 */ /* 0x000fe20000000000 */
[----:B------:R1:W-:Y:S01]  /*39c0*/  UTCHMMA gdesc[UR38], gdesc[UR40], tmem[UR26], tmem[UR44], idesc[UR45], UPT ;  /* 0x00ff2c28260075ea */ /* 0x0003e2000b80001a */
[----:B------:R-:W-:Y:S01]  /*39d0*/  UMOV UR4, UR4 ;  /* 0x0000000400047c82 */ /* 0x000fe20008000000 */
[----:B------:R1:W-:Y:S01]  /*39e0*/  UTCHMMA gdesc[UR14], gdesc[UR32], tmem[UR26], tmem[UR46], idesc[UR47], UPT ;  /* 0x00ff2e200e0075ea */ /* 0x0003e2000b80001a */
[----:B------:R1:W-:Y:S01]  /*39f0*/  UTCHMMA gdesc[UR34], gdesc[UR36], tmem[UR26], tmem[UR48], idesc[UR49], UPT ;  /* 0x00ff3024220075ea */ /* 0x0003e2000b80001a */
[----:B------:R1:W-:Y:S01]  /*3a00*/  UTCBAR [UR4], URZ ;  /* 0x000000ff040073e9 */ /* 0x0003e200080000ff */
[----:B------:R-:W-:Y:S01]  /*3a10*/  NOP ;  /* 0x0000000000007918 */ /* 0x000fe20000000000 */
.L_x_6:
[----:B------:R-:W-:Y:S01]  /*3a20*/  BAR.SYNC.DEFER_BLOCKING 0x0 ;  /* 0x0000000000007b1d */ /* 0x000fe20000010000 */
[----:B------:R-:W-:-:S04]  /*3a30*/  IADD3 R88, P6, PT, R88, UR29, RZ ;  /* 0x0000001d58587c10 */ /* 0x000fc8000ffde0ff */
[----:B------:R-:W-:Y:S01]  /*3a40*/  IADD3.X R89, PT, PT, R89, UR30, RZ, P6, !PT ;  /* 0x0000001e59597c10 */ /* 0x000fe2000b7fe4ff */
[----:B-1----:R-:W-:Y:S01]  /*3a50*/  UMOV UR4, URZ ;  /* 0x000000ff00047c82 */ /* 0x002fe20008000000 */
[----:B------:R-:W-:Y:S01]  /*3a60*/  @!PT LDS RZ, [RZ] ;  /* 0x00000000fffff984 */ /* 0x000fe20000000800 */
[----:B------:R-:W-:Y:S01]  /*3a70*/  @!PT LDS RZ, [RZ] ;  /* 0x00000000fffff984 */ /* 0x000fe20000000800 */
[----:B------:R-:W-:Y:S01]  /*3a80*/  @!PT LDS RZ, [RZ] ;  /* 0x00000000fffff984 */ /* 0x000fe20000000800 */
[----:B------:R-:W-:Y:S01]  /*3a90*/  LDGSTS.E [R131+0x4000], desc[UR22][R66.64], P5 ;  /* 0x0400000042837fae */ /* 0x000fe2000a9a1016 */
[----:B------:R-:W-:-:S03]  /*3aa0*/  ISETP.NE.U32.AND P5, PT, R108, RZ, PT ;  /* 0x000000ff6c00720c */ /* 0x000fc60003fa5070 */
[----:B------:R1:W-:Y:S01]  /*3ab0*/  LDGSTS.E [R131+0x4008], desc[UR22][R64.64], P4 ;  /* 0x0400800040837fae */ /* 0x0003e2000a1a1016 */
[----:B------:R-:W-:-:S03]  /*3ac0*/  ISETP.GE.AND P4, PT, R135, R148, PT ;  /* 0x000000948700720c */ /* 0x000fc60003f86270 */
[----:B------:R-:W-:Y:S01]  /*3ad0*/  LDGSTS.E [R129+0x4000], desc[UR22][R62.64], P3 ;  /* 0x040000003e817fae */ /* 0x000fe200099a1016 */
[-C--:B------:R-:W-:Y:S02]  /*3ae0*/  ISETP.GE.AND P3, PT, R133, R148.reuse, PT ;  /* 0x000000948500720c */ /* 0x080fe40003f66270 */
[----:B------:R-:W-:Y:S02]  /*3af0*/  SEL R106, RZ, 0x4, P4 ;  /* 0x00000004ff6a7807 */ /* 0x000fe40002000000 */
[----:B------:R-:W-:Y:S01]  /*3b00*/  ISETP.GE.AND P4, PT, R126, R148, PT ;  /* 0x000000947e00720c */ /* 0x000fe20003f86270 */
[----:B------:R2:W-:Y:S01]  /*3b10*/  LDGSTS.E [R129+0x4008], desc[UR22][R60.64], P5 ;  /* 0x040080003c817fae */ /* 0x0005e2000a9a1016 */
[----:B------:R-:W-:Y:S02]  /*3b20*/  SEL R106, R106, RZ, P2 ;  /* 0x000000ff6a6a7207 */ /* 0x000fe40001000000 */
[----:B-1----:R-:W-:Y:S02]  /*3b30*/  SEL R65, RZ, 0x4, P3 ;  /* 0x00000004ff417807 */ /* 0x002fe40001800000 */
[----:B------:R-:W-:-:S02]  /*3b40*/  SEL R67, RZ, 0x4, P4 ;  /* 0x00000004ff437807 */ /* 0x000fc40002000000 */
[-C--:B------:R-:W-:Y:S02]  /*3b50*/  ISETP.GE.AND P4, PT, R125, R148.reuse, PT ;  /* 0x000000947d00720c */ /* 0x080fe40003f86270 */
[----:B------:R-:W-:Y:S02]  /*3b60*/  SEL R66, R65, RZ, P2 ;  /* 0x000000ff41427207 */ /* 0x000fe40001000000 */
[----:B------:R-:W-:Y:S02]  /*3b70*/  IADD3 R64, P6, PT, R86, UR29, RZ ;  /* 0x0000001d56407c10 */ /* 0x000fe4000ffde0ff */
[----:B------:R-:W-:Y:S02]  /*3b80*/  ISETP.GE.AND P3, PT, R123, R148, PT ;  /* 0x000000947b00720c */ /* 0x000fe40003f66270 */
[----:B------:R-:W-:Y:S02]  /*3b90*/  ISETP.NE.U32.AND P5, PT, R106, RZ, PT ;  /* 0x000000ff6a00720c */ /* 0x000fe40003fa5070 */
[----:B------:R-:W-:-:S02]  /*3ba0*/  SEL R86, RZ, 0x4, P4 ;  /* 0x00000004ff567807 */ /* 0x000fc40002000000 */
[----:B------:R-:W-:Y:S02]  /*3bb0*/  ISETP.NE.U32.AND P4, PT, R66, RZ, PT ;  /* 0x000000ff4200720c */ /* 0x000fe40003f85070 */
[----:B------:R-:W-:Y:S02]  /*3bc0*/  SEL R66, RZ, 0x4, P3 ;  /* 0x00000004ff427807 */ /* 0x000fe40001800000 */
[----:B--2---:R-:W-:Y:S02]  /*3bd0*/  IADD3 R60, P3, PT, R84, UR29, RZ ;  /* 0x0000001d543c7c10 */ /* 0x004fe4000ff7e0ff */
[----:B------:R-:W-:Y:S02]  /*3be0*/  SEL R67, R67, RZ, P2 ;  /* 0x000000ff43437207 */ /* 0x000fe40001000000 */
[----:B------:R-:W-:Y:S01]  /*3bf0*/  IADD3.X R61, PT, PT, R85, UR30, RZ, P3, !PT ;  /* 0x0000001e553d7c10 */ /* 0x000fe20009ffe4ff */
[----:B------:R1:W-:Y:S01]  /*3c00*/  LDGSTS.E [R48+0x4000], desc[UR22][R58.64], P5 ;  /* 0x040000003a307fae */ /* 0x0003e2000a9a1016 */
[----:B------:R-:W-:-:S02]  /*3c10*/  ISETP.NE.U32.AND P3, PT, R67, RZ, PT ;  /* 0x000000ff4300720c */ /* 0x000fc40003f65070 */
[----:B------:R-:W-:Y:S01]  /*3c20*/  SEL R86, R86, RZ, P2 ;  /* 0x000000ff56567207 */ /* 0x000fe20001000000 */
[----:B------:R2:W-:Y:S01]  /*3c30*/  LDGSTS.E [R48+0x4008], desc[UR22][R56.64], P4 ;  /* 0x0400800038307fae */ /* 0x0005e2000a1a1016 */
[-C--:B------:R-:W-:Y:S02]  /*3c40*/  ISETP.GE.AND P5, PT, R47, R148.reuse, PT ;  /* 0x000000942f00720c */ /* 0x080fe40003fa6270 */
[----:B------:R-:W-:Y:S02]  /*3c50*/  ISETP.NE.U32.AND P4, PT, R86, RZ, PT ;  /* 0x000000ff5600720c */ /* 0x000fe40003f85070 */
[----:B------:R-:W-:Y:S02]  /*3c60*/  SEL R66, R66, RZ, P2 ;  /* 0x000000ff42427207 */ /* 0x000fe40001000000 */
[----:B------:R-:W-:Y:S02]  /*3c70*/  SEL R67, RZ, 0x4, P5 ;  /* 0x00000004ff437807 */ /* 0x000fe40002800000 */
[----:B------:R-:W-:Y:S01]  /*3c80*/  ISETP.NE.U32.AND P5, PT, R66, RZ, PT ;  /* 0x000000ff4200720c */ /* 0x000fe20003fa5070 */
[----:B------:R-:W-:Y:S01]  /*3c90*/  LDGSTS.E [R39+0x4000], desc[UR22][R54.64], P3 ;  /* 0x0400000036277fae */ /* 0x000fe200099a1016 */
[----:B------:R-:W-:-:S02]  /*3ca0*/  ISETP.GE.AND P3, PT, R46, R148, PT ;  /* 0x000000942e00720c */ /* 0x000fc40003f66270 */
[----:B-1----:R-:W-:Y:S02]  /*3cb0*/  SEL R58, R67, RZ, P2 ;  /* 0x000000ff433a7207 */ /* 0x002fe40001000000 */
[----:B------:R-:W-:Y:S01]  /*3cc0*/  SEL R59, RZ, 0x4, P3 ;  /* 0x00000004ff3b7807 */ /* 0x000fe20001800000 */
[----:B------:R1:W-:Y:S01]  /*3cd0*/  LDGSTS.E [R39+0x4008], desc[UR22][R50.64], P4 ;  /* 0x0400800032277fae */ /* 0x0003e2000a1a1016 */
[----:B------:R-:W-:Y:S02]  /*3ce0*/  ISETP.NE.U32.AND P3, PT, R58, RZ, PT ;  /* 0x000000ff3a00720c */ /* 0x000fe40003f65070 */
[----:B--2---:R-:W-:Y:S02]  /*3cf0*/  IADD3 R56, P4, PT, R78, UR29, RZ ;  /* 0x0000001d4e387c10 */ /* 0x004fe4000ff9e0ff */
[----:B------:R-:W-:Y:S01]  /*3d00*/  IADD3.X R65, PT, PT, R87, UR30, RZ, P6, !PT ;  /* 0x0000001e57417c10 */ /* 0x000fe2000b7fe4ff */
[----:B------:R-:W-:Y:S01]  /*3d10*/  LDGSTS.E [R33+0x4000], desc[UR22][R52.64], P5 ;  /* 0x0400000034217fae */ /* 0x000fe2000a9a1016 */
[----:B------:R-:W-:-:S02]  /*3d20*/  SEL R59, R59, RZ, P2 ;  /* 0x000000ff3b3b7207 */ /* 0x000fc40001000000 */
[----:B------:R-:W-:Y:S02]  /*3d30*/  IADD3.X R57, PT, PT, R79, UR30, RZ, P4, !PT ;  /* 0x0000001e4f397c10 */ /* 0x000fe4000a7fe4ff */
[----:B------:R-:W-:Y:S02]  /*3d40*/  IADD3 R62, P6, PT, R82, UR29, RZ ;  /* 0x0000001d523e7c10 */ /* 0x000fe4000ffde0ff */
[----:B------:R-:W-:Y:S01]  /*3d50*/  IADD3 R58, P4, PT, R74, UR29, RZ ;  /* 0x0000001d4a3a7c10 */ /* 0x000fe2000ff9e0ff */
[----:B------:R2:W-:Y:S01]  /*3d60*/  LDGSTS.E [R33+0x4008], desc[UR22][R116.64], P3 ;  /* 0x0400800074217fae */ /* 0x0005e200099a1016 */
[----:B------:R-:W-:Y:S02]  /*3d70*/  ISETP.NE.U32.AND P5, PT, R59, RZ, PT ;  /* 0x000000ff3b00720c */ /* 0x000fe40003fa5070 */
[----:B------:R-:W-:Y:S02]  /*3d80*/  IADD3.X R63, PT, PT, R83, UR30, RZ, P6, !PT ;  /* 0x0000001e533f7c10 */ /* 0x000fe4000b7fe4ff */
[----:B------:R-:W-:-:S02]  /*3d90*/  IADD3.X R59, PT, PT, R75, UR30, RZ, P4, !PT ;  /* 0x0000001e4b3b7c10 */ /* 0x000fc4000a7fe4ff */
[----:B------:R-:W-:Y:S02]  /*3da0*/  IADD3 R66, P6, PT, R80, UR29, RZ ;  /* 0x0000001d50427c10 */ /* 0x000fe4000ffde0ff */
[-C--:B------:R-:W-:Y:S02]  /*3db0*/  ISETP.GE.AND P4, PT, R44, R148.reuse, PT ;  /* 0x000000942c00720c */ /* 0x080fe40003f86270 */
[----:B------:R-:W-:Y:S02]  /*3dc0*/  ISETP.GE.AND P3, PT, R32, R148, PT ;  /* 0x000000942000720c */ /* 0x000fe40003f66270 */
[----:B------:R-:W-:Y:S01]  /*3dd0*/  IADD3.X R67, PT, PT, R81, UR30, RZ, P6, !PT ;  /* 0x0000001e51437c10 */ /* 0x000fe2000b7fe4ff */
[----:B------:R3:W-:Y:S01]  /*3de0*/  LDGSTS.E [R28+0x4000], desc[UR22][R118.64], P5 ;  /* 0x04000000761c7fae */ /* 0x0007e2000a9a1016 */
[----:B-1----:R-:W-:Y:S02]  /*3df0*/  SEL R39, RZ, 0x4, P4 ;  /* 0x00000004ff277807 */ /* 0x002fe40002000000 */
[----:B------:R-:W-:-:S02]  /*3e00*/  IADD3 R54, P6, PT, R76, UR29, RZ ;  /* 0x0000001d4c367c10 */ /* 0x000fc4000ffde0ff */
[----:B------:R-:W-:Y:S02]  /*3e10*/  SEL R48, RZ, 0x4, P3 ;  /* 0x00000004ff307807 */ /* 0x000fe40001800000 */
[----:B------:R-:W-:Y:S02]  /*3e20*/  SEL R39, R39, RZ, P2 ;  /* 0x000000ff27277207 */ /* 0x000fe40001000000 */
[----:B------:R-:W-:Y:S02]  /*3e30*/  IADD3.X R55, PT, PT, R77, UR30, RZ, P6, !PT ;  /* 0x0000001e4d377c10 */ /* 0x000fe4000b7fe4ff */
[----:B------:R-:W-:Y:S02]  /*3e40*/  IADD3 R72, P6, PT, R72, UR29, RZ ;  /* 0x0000001d48487c10 */ /* 0x000fe4000ffde0ff */
[----:B------:R-:W-:Y:S02]  /*3e50*/  ISETP.GE.AND P4, PT, R30, R148, PT ;  /* 0x000000941e00720c */ /* 0x000fe40003f86270 */
[----:B------:R-:W-:-:S02]  /*3e60*/  SEL R48, R48, RZ, P2 ;  /* 0x000000ff30307207 */ /* 0x000fc40001000000 */
[-C--:B------:R-:W-:Y:S02]  /*3e70*/  ISETP.GE.AND P5, PT, R31, R148.reuse, PT ;  /* 0x000000941f00720c */ /* 0x080fe40003fa6270 */
[----:B------:R-:W-:Y:S02]  /*3e80*/  ISETP.NE.U32.AND P3, PT, R39, RZ, PT ;  /* 0x000000ff2700720c */ /* 0x000fe40003f65070 */
[----:B------:R-:W-:Y:S02]  /*3e90*/  IADD3.X R73, PT, PT, R73, UR30, RZ, P6, !PT ;  /* 0x0000001e49497c10 */ /* 0x000fe4000b7fe4ff */
[----:B--2---:R-:W-:Y:S02]  /*3ea0*/  SEL R33, RZ, 0x4, P4 ;  /* 0x00000004ff217807 */ /* 0x004fe40002000000 */
[----:B------:R-:W-:Y:S02]  /*3eb0*/  ISETP.GE.AND P6, PT, R25, R148, PT ;  /* 0x000000941900720c */ /* 0x000fe40003fc6270 */
[----:B------:R-:W-:-:S02]  /*3ec0*/  ISETP.NE.U32.AND P4, PT, R48, RZ, PT ;  /* 0x000000ff3000720c */ /* 0x000fc40003f85070 */
[----:B------:R-:W-:Y:S02]  /*3ed0*/  SEL R39, RZ, 0x4, P5 ;  /* 0x00000004ff277807 */ /* 0x000fe40002800000 */
[----:B------:R-:W-:Y:S01]  /*3ee0*/  ISETP.GE.AND P5, PT, R145, R148, PT ;  /* 0x000000949100720c */ /* 0x000fe20003fa6270 */
[----:B------:R3:W-:Y:S01]  /*3ef0*/  LDGSTS.E [R28+0x4008], desc[UR22][R90.64], P3 ;  /* 0x040080005a1c7fae */ /* 0x0007e200099a1016 */
[----:B------:R-:W-:Y:S02]  /*3f00*/  SEL R52, RZ, 0x4, P6 ;  /* 0x00000004ff347807 */ /* 0x000fe40003000000 */
[----:B------:R-:W-:Y:S02]  /*3f10*/  SEL R39, R39, RZ, P2 ;  /* 0x000000ff27277207 */ /* 0x000fe40001000000 */
[----:B------:R-:W-:Y:S02]  /*3f20*/  SEL R48, RZ, 0x4, P5 ;  /* 0x00000004ff307807 */ /* 0x000fe40002800000 */
[----:B------:R-:W-:Y:S01]  /*3f30*/  SEL R33, R33, RZ, P2 ;  /* 0x000000ff21217207 */ /* 0x000fe20001000000 */
[----:B------:R3:W-:Y:S01]  /*3f40*/  LDGSTS.E [R26+0x4000], desc[UR22][R120.64], P4 ;  /* 0x04000000781a7fae */ /* 0x0007e2000a1a1016 */
[----:B------:R-:W-:-:S02]  /*3f50*/  SEL R52, R52, RZ, P2 ;  /* 0x000000ff34347207 */ /* 0x000fc40001000000 */
[----:B------:R-:W-:Y:S02]  /*3f60*/  ISETP.NE.U32.AND P5, PT, R39, RZ, PT ;  /* 0x000000ff2700720c */ /* 0x000fe40003fa5070 */
[----:B------:R-:W-:Y:S02]  /*3f70*/  SEL R48, R48, RZ, P2 ;  /* 0x000000ff30307207 */ /* 0x000fe40001000000 */
[----:B------:R-:W-:Y:S02]  /*3f80*/  ISETP.NE.U32.AND P3, PT, R33, RZ, PT ;  /* 0x000000ff2100720c */ /* 0x000fe40003f65070 */
[----:B------:R-:W-:Y:S02]  /*3f90*/  ISETP.NE.U32.AND P2, PT, R52, RZ, PT ;  /* 0x000000ff3400720c */ /* 0x000fe40003f45070 */
[----:B------:R-:W-:Y:S02]  /*3fa0*/  ISETP.NE.U32.AND P4, PT, R48, RZ, PT ;  /* 0x000000ff3000720c */ /* 0x000fe40003f85070 */
[----:B------:R-:W-:-:S03]  /*3fb0*/  IADD3 R50, P6, PT, R70, UR29, RZ ;  /* 0x0000001d46327c10 */ /* 0x000fc6000ffde0ff */
[----:B------:R3:W-:Y:S01]  /*3fc0*/  LDGSTS.E [R26+0x4008], desc[UR22][R96.64], P5 ;  /* 0x04008000601a7fae */ /* 0x0007e2000a9a1016 */
[----:B------:R-:W-:Y:S02]  /*3fd0*/  IADD3.X R51, PT, PT, R71, UR30, RZ, P6, !PT ;  /* 0x0000001e47337c10 */ /* 0x000fe4000b7fe4ff */
[----:B------:R-:W-:Y:S01]  /*3fe0*/  IADD3 R52, P6, PT, R68, UR29, RZ ;  /* 0x0000001d44347c10 */ /* 0x000fe2000ffde0ff */
[----:B------:R3:W-:Y:S01]  /*3ff0*/  LDGSTS.E [R21+0x4000], desc[UR22][R104.64], P3 ;  /* 0x0400000068157fae */ /* 0x0007e200099a1016 */
[----:B------:R-:W-:Y:S02]  /*4000*/  ISETP.GE.AND P3, PT, R141, 0x40, PT ;  /* 0x000000408d00780c */ /* 0x000fe40003f66270 */
[----:B------:R-:W-:Y:S01]  /*4010*/  IADD3.X R53, PT, PT, R69, UR30, RZ, P6, !PT ;  /* 0x0000001e45357c10 */ /* 0x000fe2000b7fe4ff */
[----:B------:R3:W-:Y:S01]  /*4020*/  LDGSTS.E [R21+0x4008], desc[UR22][R92.64], P2 ;  /* 0x040080005c157fae */ /* 0x0007e200091a1016 */
[----:B------:R-:W-:-:S03]  /*4030*/  ISETP.GE.AND P2, PT, R141, 0x20, PT ;  /* 0x000000208d00780c */ /* 0x000fc60003f46270 */
[----:B------:R-:W0:Y:S04]  /*4040*/  LDGDEPBAR ;  /* 0x00000000000079af */ /* 0x000e280000000000 */
[----:B------:R3:W-:Y:S04]  /*4050*/  LDGSTS.E [R20+0xa000], desc[UR22][R94.64], P4 ;  /* 0x0a0000005e147fae */ /* 0x0007e8000a1a1016 */
        /* <DEDUP_REMOVED lines=15> */
[----:B------:R-:W0:Y:S01]  /*4150*/  LDGDEPBAR ;  /* 0x00000000000079af */ /* 0x000e220000000000 */
[----:B------:R-:W-:Y:S05]  /*4160*/  @!P3 BRA `(.L_x_7) ;  /* 0x000000180060b947 */ /* 0x000fea0003800000 */
[----:B---3--:R-:W-:Y:S01]  /*4170*/  SHF.R.S32.HI R10, RZ, 0x1f, R142 ;  /* 0x0000001fff0a7819 */ /* 0x008fe2000001148e */
[----:B------:R-:W1:Y:S01]  /*4180*/  LDCU.128 UR12, c[0x0][0x380] ;  /* 0x00007000ff0c77ac */ /* 0x000e620008000c00 */
[----:B------:R-:W-:Y:S01]  /*4190*/  IADD3 R100, P5, PT, R142, R4, RZ ;  /* 0x000000048e647210 */ /* 0x000fe20007fbe0ff */
[----:B------:R-:W-:Y:S01]  /*41a0*/  VIADD R144, R144, 0xffffffa0 ;  /* 0xffffffa090907836 */ /* 0x000fe20000000000 */
[----:B------:R-:W-:Y:S01]  /*41b0*/  IADD3 R26, P6, PT, R142, R14, RZ ;  /* 0x0000000e8e1a7210 */ /* 0x000fe20007fde0ff */
[----:B------:R-:W-:Y:S01]  /*41c0*/  UIMAD UR25, UR20, 0xc, URZ ;  /* 0x0000000c141978a4 */ /* 0x000fe2000f8e02ff */
[----:B------:R-:W-:Y:S01]  /*41d0*/  LEA.HI.X.SX32 R103, R4, R10, 0x1, P5 ;  /* 0x0000000a04677211 */ /* 0x000fe200028f0eff */
[----:B------:R-:W-:Y:S01]  /*41e0*/  UIMAD UR4, UR19, 0xc, URZ ;  /* 0x0000000c130478a4 */ /* 0x000fe2000f8e02ff */
[C---:B------:R-:W-:Y:S01]  /*41f0*/  IADD3 R33, P3, PT, R142.reuse, R5, RZ ;  /* 0x000000058e217210 */ /* 0x040fe20007f7e0ff */
[----:B------:R-:W-:Y:S01]  /*4200*/  UMOV UR20, 0x2 ;  /* 0x0000000200147882 */ /* 0x000fe20000000000 */
[C---:B------:R-:W-:Y:S01]  /*4210*/  IADD3 R20, P5, PT, R142.reuse, R6, RZ ;  /* 0x000000068e147210 */ /* 0x040fe20007fbe0ff */
[----:B------:R-:W-:Y:S01]  /*4220*/  UMOV UR19, 0x1 ;  /* 0x0000000100137882 */ /* 0x000fe20000000000 */
[----:B------:R-:W-:Y:S01]  /*4230*/  IADD3 R94, P4, PT, R142, R15, RZ ;  /* 0x0000000f8e5e7210 */ /* 0x000fe20007f9e0ff */
[----:B------:R-:W-:Y:S01]  /*4240*/  UMOV UR5, URZ ;  /* 0x000000ff00057c82 */ /* 0x000fe20008000000 */
[-C--:B------:R-:W-:Y:S01]  /*4250*/  LEA.HI.X.SX32 R101, R14, R10.reuse, 0x1, P6 ;  /* 0x0000000a0e657211 */ /* 0x080fe200030f0eff */
[----:B------:R-:W-:Y:S01]  /*4260*/  UMOV UR6, URZ ;  /* 0x000000ff00067c82 */ /* 0x000fe20008000000 */
[-C--:B------:R-:W-:Y:S01]  /*4270*/  LEA.HI.X.SX32 R28, R5, R10.reuse, 0x1, P3 ;  /* 0x0000000a051c7211 */ /* 0x080fe200018f0eff */
[----:B------:R-:W-:Y:S01]  /*4280*/  UMOV UR7, URZ ;  /* 0x000000ff00077c82 */ /* 0x000fe20008000000 */
[----:B------:R-:W-:Y:S01]  /*4290*/  LEA.HI.X.SX32 R39, R6, R10, 0x1, P5 ;  /* 0x0000000a06277211 */ /* 0x000fe200028f0eff */
[----:B------:R-:W-:Y:S01]  /*42a0*/  IMAD R6, R30, UR24, RZ ;  /* 0x000000181e067c24 */ /* 0x000fe2000f8e02ff */
[C---:B------:R-:W-:Y:S01]  /*42b0*/  IADD3 R14, P6, PT, R142.reuse, R16, RZ ;  /* 0x000000108e0e7210 */ /* 0x040fe20007fde0ff */
[----:B-1----:R-:W-:Y:S01]  /*42c0*/  UIMAD.WIDE.U32 UR8, UR18, 0xc, UR14 ;  /* 0x0000000c120878a5 */ /* 0x002fe2000f8e000e */
[C---:B------:R-:W-:Y:S01]  /*42d0*/  IADD3 R48, P3, PT, R142.reuse, R7, RZ ;  /* 0x000000078e307210 */ /* 0x040fe20007f7e0ff */
[----:B------:R-:W-:Y:S01]  /*42e0*/  UIMAD.WIDE.U32 UR12, UR17, 0xc, UR12 ;  /* 0x0000000c110c78a5 */ /* 0x000fe2000f8e000c */
[----:B------:R-:W-:Y:S01]  /*42f0*/  IADD3 R53, P5, PT, R142, R8, RZ ;  /* 0x000000088e357210 */ /* 0x000fe20007fbe0ff */
[----:B------:R-:W-:Y:S01]  /*4300*/  UMOV UR18, UR16 ;  /* 0x0000001000127c82 */ /* 0x000fe20008000000 */
[-C--:B------:R-:W-:Y:S01]  /*4310*/  LEA.HI.X.SX32 R97, R15, R10.reuse, 0x1, P4 ;  /* 0x0000000a0f617211 */ /* 0x080fe200020f0eff */
[----:B------:R-:W-:Y:S01]  /*4320*/  UIADD3 UR25, UPT, UPT, UR9, UR25, URZ ;  /* 0x0000001909197290 */ /* 0x000fe2000fffe0ff */
[-C--:B------:R-:W-:Y:S01]  /*4330*/  LEA.HI.X.SX32 R21, R16, R10.reuse, 0x1, P6 ;  /* 0x0000000a10157211 */ /* 0x080fe200030f0eff */
[----:B------:R-:W-:Y:S01]  /*4340*/  UIADD3 UR13, UPT, UPT, UR13, UR4, URZ ;  /* 0x000000040d0d7290 */ /* 0x000fe2000fffe0ff */
[-C--:B------:R-:W-:Y:S01]  /*4350*/  LEA.HI.X.SX32 R15, R7, R10.reuse, 0x1, P3 ;  /* 0x0000000a070f7211 */ /* 0x080fe200018f0eff */
[----:B------:R-:W-:Y:S01]  /*4360*/  UMOV UR21, UR12 ;  /* 0x0000000c00157c82 */ /* 0x000fe20008000000 */
[----:B------:R-:W-:Y:S01]  /*4370*/  LEA.HI.X.SX32 R52, R8, R10, 0x1, P5 ;  /* 0x0000000a08347211 */ /* 0x000fe200028f0eff */
[----:B------:R-:W-:Y:S01]  /*4380*/  IMAD R8, R31, UR24, RZ ;  /* 0x000000181f087c24 */ /* 0x000fe2000f8e02ff */
[----:B------:R-:W-:-:S02]  /*4390*/  IADD3 R51, P4, PT, R142, R17, RZ ;  /* 0x000000118e337210 */ /* 0x000fc40007f9e0ff */
[C---:B------:R-:W-:Y:S02]  /*43a0*/  IADD3 R55, P6, PT, R142.reuse, R18, RZ ;  /* 0x000000128e377210 */ /* 0x040fe40007fde0ff */
[C---:B------:R-:W-:Y:S02]  /*43b0*/  IADD3 R57, P3, PT, R142.reuse, R9, RZ ;  /* 0x000000098e397210 */ /* 0x040fe40007f7e0ff */
[----:B------:R-:W-:Y:S02]  /*43c0*/  IADD3 R61, P5, PT, R142, R11, RZ ;  /* 0x0000000b8e3d7210 */ /* 0x000fe40007fbe0ff */
[-C--:B------:R-:W-:Y:S02]  /*43d0*/  LEA.HI.X.SX32 R50, R17, R10.reuse, 0x1, P4 ;  /* 0x0000000a11327211 */ /* 0x080fe400020f0eff */
[-C--:B------:R-:W-:Y:S02]  /*43e0*/  LEA.HI.X.SX32 R54, R18, R10.reuse, 0x1, P6 ;  /* 0x0000000a12367211 */ /* 0x080fe400030f0eff */
[----:B------:R-:W-:-:S02]  /*43f0*/  LEA.HI.X.SX32 R56, R9, R10, 0x1, P3 ;  /* 0x0000000a09387211 */ /* 0x000fc400018f0eff */
[----:B------:R-:W-:Y:S02]  /*4400*/  LEA.HI.X.SX32 R60, R11, R10, 0x1, P5 ;  /* 0x0000000a0b3c7211 */ /* 0x000fe400028f0eff */
[C---:B------:R-:W-:Y:S02]  /*4410*/  IADD3 R59, P4, PT, R142.reuse, R19, RZ ;  /* 0x000000138e3b7210 */ /* 0x040fe40007f9e0ff */
[C---:B------:R-:W-:Y:S02]  /*4420*/  IADD3 R63, P6, PT, R142.reuse, R23, RZ ;  /* 0x000000178e3f7210 */ /* 0x040fe40007fde0ff */
[----:B------:R-:W-:Y:S02]  /*4430*/  IADD3 R65, P3, PT, R142, R13, RZ ;  /* 0x0000000d8e417210 */ /* 0x000fe40007f7e0ff */
[----:B------:R-:W-:Y:S02]  /*4440*/  SHF.R.S32.HI R5, RZ, 0x1f, R143 ;  /* 0x0000001fff057819 */ /* 0x000fe4000001148f */
[----:B------:R-:W-:-:S02]  /*4450*/  IADD3 R69, P5, PT, R143, R35, RZ ;  /* 0x000000238f457210 */ /* 0x000fc40007fbe0ff */
[-C--:B------:R-:W-:Y:S02]  /*4460*/  LEA.HI.X.SX32 R58, R19, R10.reuse, 0x1, P4 ;  /* 0x0000000a133a7211 */ /* 0x080fe400020f0eff */
[-C--:B------:R-:W-:Y:S01]  /*4470*/  LEA.HI.X.SX32 R62, R23, R10.reuse, 0x1, P6 ;  /* 0x0000000a173e7211 */ /* 0x080fe200030f0eff */
[----:B------:R-:W-:Y:S01]  /*4480*/  IMAD.SHL.U32 R23, R100, 0x4, RZ ;  /* 0x0000000464177824 */ /* 0x000fe200078e00ff */
[----:B------:R-:W-:Y:S02]  /*4490*/  LEA.HI.X.SX32 R64, R13, R10, 0x1, P3 ;  /* 0x0000000a0d407211 */ /* 0x000fe400018f0eff */
[----:B------:R-:W-:Y:S02]  /*44a0*/  LEA.HI.X.SX32 R68, R35, R5, 0x1, P5 ;  /* 0x0000000523447211 */ /* 0x000fe400028f0eff */
[----:B------:R-:W-:Y:S02]  /*44b0*/  IADD3 R67, P4, PT, R142, R24, RZ ;  /* 0x000000188e437210 */ /* 0x000fe40007f9e0ff */
[----:B------:R-:W-:-:S02]  /*44c0*/  SHF.R.S32.HI R4, RZ, 0x1f, R141 ;  /* 0x0000001fff047819 */ /* 0x000fc4000001148d */
[C---:B------:R-:W-:Y:S02]  /*44d0*/  IADD3 R71, P6, PT, R143.reuse, R38, RZ ;  /* 0x000000268f477210 */ /* 0x040fe40007fde0ff */
[C---:B------:R-:W-:Y:S02]  /*44e0*/  IADD3 R73, P3, PT, R143.reuse, R40, RZ ;  /* 0x000000288f497210 */ /* 0x040fe40007f7e0ff */
[----:B------:R-:W-:Y:S02]  /*44f0*/  IADD3 R77, P5, PT, R143, R43, RZ ;  /* 0x0000002b8f4d7210 */ /* 0x000fe40007fbe0ff */
[----:B------:R-:W-:Y:S01]  /*4500*/  LEA.HI.X.SX32 R66, R24, R10, 0x1, P4 ;  /* 0x0000000a18427211 */ /* 0x000fe200020f0eff */
[----:B------:R-:W-:Y:S01]  /*4510*/  IMAD R10, R32, UR24, RZ ;  /* 0x00000018200a7c24 */ /* 0x000fe2000f8e02ff */
[----:B------:R-:W-:Y:S01]  /*4520*/  LEA.HI R141, R4, R141, RZ, 0x5 ;  /* 0x0000008d048d7211 */ /* 0x000fe200078f28ff */
[----:B------:R-:W-:Y:S01]  /*4530*/  IMAD R4, R25, UR24, RZ ;  /* 0x0000001819047c24 */ /* 0x000fe2000f8e02ff */
[-C--:B------:R-:W-:Y:S01]  /*4540*/  LEA.HI.X.SX32 R70, R38, R5.reuse, 0x1, P6 ;  /* 0x0000000526467211 */ /* 0x080fe200030f0eff */
[----:B------:R-:W-:Y:S01]  /*4550*/  IMAD.SHL.U32 R38, R94, 0x4, RZ ;  /* 0x000000045e267824 */ /* 0x000fe200078e00ff */
[-C--:B------:R-:W-:Y:S01]  /*4560*/  LEA.HI.X.SX32 R72, R40, R5.reuse, 0x1, P3 ;  /* 0x0000000528487211 */ /* 0x080fe200018f0eff */
[----:B------:R-:W-:Y:S01]  /*4570*/  IMAD.SHL.U32 R40, R20, 0x4, RZ ;  /* 0x0000000414287824 */ /* 0x000fe200078e00ff */
[----:B------:R-:W-:Y:S01]  /*4580*/  LEA.HI.X.SX32 R76, R43, R5, 0x1, P5 ;  /* 0x000000052b4c7211 */ /* 0x000fe200028f0eff */
[----:B------:R-:W-:Y:S01]  /*4590*/  IMAD.SHL.U32 R43, R14, 0x4, RZ ;  /* 0x000000040e2b7824 */ /* 0x000fe200078e00ff */
[C---:B------:R-:W-:Y:S01]  /*45a0*/  IADD3 R75, P4, PT, R143.reuse, R42, RZ ;  /* 0x0000002a8f4b7210 */ /* 0x040fe20007f9e0ff */
[----:B------:R-:W-:Y:S01]  /*45b0*/  UMOV UR24, UR8 ;  /* 0x0000000800187c82 */ /* 0x000fe20008000000 */
[----:B------:R-:W-:-:S02]  /*45c0*/  IADD3 R79, P6, PT, R143, R45, RZ ;  /* 0x0000002d8f4f7210 */ /* 0x000fc40007fde0ff */
[C---:B------:R-:W-:Y:S02]  /*45d0*/  IADD3 R81, P3, PT, R143.reuse, R122, RZ ;  /* 0x0000007a8f517210 */ /* 0x040fe40007f7e0ff */
[----:B------:R-:W-:Y:S02]  /*45e0*/  IADD3 R85, P5, PT, R143, R127, RZ ;  /* 0x0000007f8f557210 */ /* 0x000fe40007fbe0ff */
[-C--:B------:R-:W-:Y:S02]  /*45f0*/  LEA.HI.X.SX32 R74, R42, R5.reuse, 0x1, P4 ;  /* 0x000000052a4a7211 */ /* 0x080fe400020f0eff */
[-C--:B------:R-:W-:Y:S02]  /*4600*/  LEA.HI.X.SX32 R78, R45, R5.reuse, 0x1, P6 ;  /* 0x000000052d4e7211 */ /* 0x080fe400030f0eff */
[-C--:B------:R-:W-:Y:S02]  /*4610*/  LEA.HI.X.SX32 R80, R122, R5.reuse, 0x1, P3 ;  /* 0x000000057a507211 */ /* 0x080fe400018f0eff */
[----:B------:R-:W-:-:S02]  /*4620*/  LEA.HI.X.SX32 R84, R127, R5, 0x1, P5 ;  /* 0x000000057f547211 */ /* 0x000fc400028f0eff */
[C---:B------:R-:W-:Y:S02]  /*4630*/  IADD3 R83, P4, PT, R143.reuse, R124, RZ ;  /* 0x0000007c8f537210 */ /* 0x040fe40007f9e0ff */
[C---:B------:R-:W-:Y:S02]  /*4640*/  IADD3 R87, P6, PT, R143.reuse, R134, RZ ;  /* 0x000000868f577210 */ /* 0x040fe40007fde0ff */
[C---:B------:R-:W-:Y:S02]  /*4650*/  IADD3 R89, P3, PT, R143.reuse, R136, RZ ;  /* 0x000000888f597210 */ /* 0x040fe40007f7e0ff */
[----:B------:R-:W-:Y:S02]  /*4660*/  IADD3 R93, P5, PT, R143, R4, RZ ;  /* 0x000000048f5d7210 */ /* 0x000fe40007fbe0ff */
[-C--:B------:R-:W-:Y:S02]  /*4670*/  LEA.HI.X.SX32 R82, R124, R5.reuse, 0x1, P4 ;  /* 0x000000057c527211 */ /* 0x080fe400020f0eff */
[----:B------:R-:W-:-:S02]  /*4680*/  LEA.HI.X.SX32 R86, R134, R5, 0x1, P6 ;  /* 0x0000000586567211 */ /* 0x000fc400030f0eff */
[-C--:B------:R-:W-:Y:S02]  /*4690*/  LEA.HI.X.SX32 R88, R136, R5.reuse, 0x1, P3 ;  /* 0x0000000588587211 */ /* 0x080fe400018f0eff */
[----:B------:R-:W-:Y:S01]  /*46a0*/  LEA.HI.X.SX32 R92, R4, R5, 0x1, P5 ;  /* 0x00000005045c7211 */ /* 0x000fe200028f0eff */
[----:B------:R-:W-:Y:S01]  /*46b0*/  IMAD.MOV.U32 R4, RZ, RZ, RZ ;  /* 0x000000ffff047224 */ /* 0x000fe200078e00ff */
[C---:B------:R-:W-:Y:S02]  /*46c0*/  IADD3 R91, P4, PT, R143.reuse, R137, RZ ;  /* 0x000000898f5b7210 */ /* 0x040fe40007f9e0ff */
[C---:B------:R-:W-:Y:S02]  /*46d0*/  IADD3 R96, P3, PT, R143.reuse, R6, RZ ;  /* 0x000000068f607210 */ /* 0x040fe40007f7e0ff */
[C---:B------:R-:W-:Y:S02]  /*46e0*/  IADD3 R98, P5, PT, R143.reuse, R8, RZ ;  /* 0x000000088f627210 */ /* 0x040fe40007fbe0ff */
[----:B------:R-:W-:-:S02]  /*46f0*/  IADD3 R99, P6, PT, R143, R10, RZ ;  /* 0x0000000a8f637210 */ /* 0x000fc40007fde0ff */
[----:B------:R-:W-:Y:S02]  /*4700*/  SHF.R.S32.HI R141, RZ, 0x5, R141 ;  /* 0x00000005ff8d7819 */ /* 0x000fe4000001148d */
[C---:B------:R-:W-:Y:S01]  /*4710*/  SHF.L.U64.HI R24, R26.reuse, 0x2, R101 ;  /* 0x000000021a187819 */ /* 0x040fe20000010265 */
[----:B------:R-:W-:Y:S01]  /*4720*/  IMAD.SHL.U32 R26, R26, 0x4, RZ ;  /* 0x000000041a1a7824 */ /* 0x000fe200078e00ff */
[-C--:B------:R-:W-:Y:S02]  /*4730*/  LEA.HI.X.SX32 R90, R137, R5.reuse, 0x1, P4 ;  /* 0x00000005895a7211 */ /* 0x080fe400020f0eff */
[-C--:B------:R-:W-:Y:S02]  /*4740*/  LEA.HI.X.SX32 R7, R6, R5.reuse, 0x1, P3 ;  /* 0x0000000506077211 */ /* 0x080fe400018f0eff */
[-C--:B------:R-:W-:Y:S02]  /*4750*/  LEA.HI.X.SX32 R95, R8, R5.reuse, 0x1, P5 ;  /* 0x00000005085f7211 */ /* 0x080fe400028f0eff */
[----:B------:R-:W-:-:S02]  /*4760*/  LEA.HI.X.SX32 R10, R10, R5, 0x1, P6 ;  /* 0x000000050a0a7211 */ /* 0x000fc400030f0eff */
[C---:B------:R-:W-:Y:S02]  /*4770*/  VIMNMX R101, PT, PT, R141.reuse, 0x2, !PT ;  /* 0x000000028d657848 */ /* 0x040fe40007fe0100 */
[----:B------:R-:W-:Y:S02]  /*4780*/  SHF.L.U64.HI R35, R94, 0x2, R97 ;  /* 0x000000025e237819 */ /* 0x000fe40000010261 */
[----:B------:R-:W-:Y:S01]  /*4790*/  SHF.L.U64.HI R13, R100, 0x2, R103 ;  /* 0x00000002640d7819 */ /* 0x000fe20000010267 */
[----:B------:R-:W-:Y:S01]  /*47a0*/  VIADD R100, R141, 0xfffffffd ;  /* 0xfffffffd8d647836 */ /* 0x000fe20000000000 */
[C---:B------:R-:W-:Y:S01]  /*47b0*/  SHF.L.U64.HI R28, R33.reuse, 0x2, R28 ;  /* 0x00000002211c7819 */ /* 0x040fe2000001021c */
[----:B------:R-:W-:Y:S01]  /*47c0*/  IMAD.SHL.U32 R33, R33, 0x4, RZ ;  /* 0x0000000421217824 */ /* 0x000fe200078e00ff */
        /* <DEDUP_REMOVED lines=52> */
[----:B------:R-:W-:Y:S01]  /*4b10*/  SHF.L.U64.HI R39, R20, 0x2, R39 ;  /* 0x0000000214277819 */ /* 0x000fe20000010227 */
[----:B------:R-:W-:Y:S01]  /*4b20*/  VIADD R101, R101, 0xffffffff ;  /* 0xffffffff65657836 */ /* 0x000fe20000000000 */
[----:B------:R-:W-:-:S07]  /*4b30*/  SHF.L.U64.HI R42, R14, 0x2, R21 ;  /* 0x000000020e2a7819 */ /* 0x000fce0000010215 */
.L_x_10:
[----:B------:R-:W-:Y:S01]  /*4b40*/  UIADD3 UR5, UPT, UPT, UR5, 0x1, URZ ;  /* 0x0000000105057890 */ /* 0x000fe2000fffe0ff */
[----:B------:R-:W-:-:S04]  /*4b50*/  DEPBAR.LE SB0, 0x2 ;  /* 0x000080800000791a */ /* 0x000fc80000000000 */
[----:B------:R-:W-:Y:S01]  /*4b60*/  ULEA UR12, UR19, UR10, 0x3 ;  /* 0x0000000a130c7291 */ /* 0x000fe2000f8e18ff */
[----:B------:R-:W-:Y:S01]  /*4b70*/  IMAD.U32 R4, R4, -0x80000000, RZ ;  /* 0x8000000004047824 */ /* 0x000fe200078e00ff */
[----:B------:R-:W-:Y:S02]  /*4b80*/  UISETP.GT.AND UP1, UPT, UR5, 0x2, UPT ;  /* 0x000000020500788c */ /* 0x000fe4000bf24270 */
[----:B------:R-:W-:Y:S02]  /*4b90*/  UIADD3 UR12, UPT, UPT, UR12, 0xc000, URZ ;  /* 0x0000c0000c0c7890 */ /* 0x000fe4000fffe0ff */
[----:B------:R-:W-:Y:S01]  /*4ba0*/  USEL UR5, UR5, URZ, !UP1 ;  /* 0x000000ff05057287 */ /* 0x000fe2000c800000 */
[----:B------:R-:W-:Y:S06]  /*4bb0*/  BAR.SYNC.DEFER_BLOCKING 0x0 ;  /* 0x0000000000007b1d */ /* 0x000fec0000010000 */
[----:B------:R-:W-:Y:S05]  /*4bc0*/  @P1 BRA `(.L_x_8) ;  /* 0x00000000009c1947 */ /* 0x000fea0003800000 */
[----:B------:R-:W-:Y:S01]  /*4bd0*/  ULEA UR4, UR5, UR10, 0xd ;  /* 0x0000000a05047291 */ /* 0x000fe2000f8e68ff */
[----:B------:R-:W-:Y:S01]  /*4be0*/  UMOV UR8, URZ ;  /* 0x000000ff00087c82 */ /* 0x000fe20008000000 */
[----:B------:R-:W-:Y:S02]  /*4bf0*/  UMOV UR9, URZ ;  /* 0x000000ff00097c82 */ /* 0x000fe40008000000 */
[----:B------:R-:W-:Y:S02]  /*4c00*/  USHF.R.U32.HI UR14, URZ, 0x4, UR4 ;  /* 0x00000004ff0e7899 */ /* 0x000fe40008011604 */
[----:B------:R-:W-:Y:S02]  /*4c10*/  UIADD3 UR4, UPT, UPT, UR4, 0x6000, URZ ;  /* 0x0000600004047890 */ /* 0x000fe4000fffe0ff */
[----:B------:R-:W-:Y:S02]  /*4c20*/  USGXT.U32 UR14, UR14, 0xe ;  /* 0x0000000e0e0e789a */ /* 0x000fe40008000000 */
[----:B------:R-:W-:-:S02]  /*4c30*/  USHF.R.U32.HI UR4, URZ, 0x4, UR4 ;  /* 0x00000004ff047899 */ /* 0x000fc40008011604 */
[----:B------:R-:W-:Y:S02]  /*4c40*/  UIADD3 UR32, UP1, UPT, UR14, 0x2, URZ ;  /* 0x000000020e207890 */ /* 0x000fe4000ff3e0ff */
[----:B------:R-:W-:Y:S02]  /*4c50*/  USGXT.U32 UR16, UR4, 0xe ;  /* 0x0000000e0410789a */ /* 0x000fe40008000000 */
[----:B------:R-:W-:Y:S01]  /*4c60*/  UIADD3 UR38, UP2, UPT, UR32, 0x4, URZ ;  /* 0x0000000420267890 */ /* 0x000fe2000ff5e0ff */
[----:B------:R-:W-:Y:S01]  /*4c70*/  UMOV UR4, URZ ;  /* 0x000000ff00047c82 */ /* 0x000fe20008000000 */
[----:B------:R-:W-:Y:S01]  /*4c80*/  UMOV UR42, 0x0 ;  /* 0x00000000002a7882 */ /* 0x000fe20000000000 */
[----:B------:R-:W-:Y:S02]  /*4c90*/  UIADD3.X UR33, UPT, UPT, UR4, 0x40004040, URZ, UP1, !UPT ;  /* 0x4000404004217890 */ /* 0x000fe40008ffe4ff */
[----:B------:R-:W-:Y:S02]  /*4ca0*/  UIADD3 UR34, UP1, UPT, UR16, 0x2, URZ ;  /* 0x0000000210227890 */ /* 0x000fe4000ff3e0ff */
[----:B------:R-:W-:-:S02]  /*4cb0*/  UIADD3.X UR39, UPT, UPT, UR33, URZ, URZ, UP2, !UPT ;  /* 0x000000ff21277290 */ /* 0x000fc400097fe4ff */
[----:B------:R-:W-:Y:S02]  /*4cc0*/  UIADD3.X UR35, UPT, UPT, UR8, 0x40004040, URZ, UP1, !UPT ;  /* 0x4000404008237890 */ /* 0x000fe40008ffe4ff */
[----:B------:R-:W-:Y:S01]  /*4cd0*/  UIADD3 UR36, UP1, UPT, UR32, 0x2, URZ ;  /* 0x0000000220247890 */ /* 0x000fe2000ff3e0ff */
[----:B------:R-:W-:Y:S01]  /*4ce0*/  UMOV UR8, UR12 ;  /* 0x0000000c00087c82 */ /* 0x000fe20008000000 */
[----:B------:R-:W-:Y:S01]  /*4cf0*/  UIADD3 UR40, UP2, UPT, UR34, 0x4, URZ ;  /* 0x0000000422287890 */ /* 0x000fe2000ff5e0ff */
[----:B------:R-:W-:Y:S01]  /*4d00*/  UMOV UR4, UR8 ;  /* 0x0000000800047c82 */ /* 0x000fe20008000000 */
[----:B------:R-:W-:Y:S02]  /*4d10*/  UIADD3.X UR37, UPT, UPT, UR33, URZ, URZ, UP1, !UPT ;  /* 0x000000ff21257290 */ /* 0x000fe40008ffe4ff */
[----:B------:R-:W-:Y:S02]  /*4d20*/  UIADD3 UR8, UP1, UPT, UR34, 0x2, URZ ;  /* 0x0000000222087890 */ /* 0x000fe4000ff3e0ff */
[----:B------:R-:W-:-:S02]  /*4d30*/  UIADD3.X UR41, UPT, UPT, UR35, URZ, URZ, UP2, !UPT ;  /* 0x000000ff23297290 */ /* 0x000fc400097fe4ff */
[----:B------:R-:W-:Y:S01]  /*4d40*/  UIADD3.X UR9, UPT, UPT, UR35, URZ, URZ, UP1, !UPT ;  /* 0x000000ff23097290 */ /* 0x000fe20008ffe4ff */
[----:B------:R-:W-:Y:S01]  /*4d50*/  UMOV UR43, 0x4100910 ;  /* 0x04100910002b7882 */ /* 0x000fe20000000000 */
[----:B------:R-:W-:Y:S01]  /*4d60*/  UMOV UR15, 0x40004040 ;  /* 0x40004040000f7882 */ /* 0x000fe20000000000 */
[----:B------:R-:W-:Y:S01]  /*4d70*/  UMOV UR17, 0x40004040 ;  /* 0x4000404000117882 */ /* 0x000fe20000000000 */
[----:B------:R-:W-:Y:S01]  /*4d80*/  UMOV UR44, 0x0 ;  /* 0x00000000002c7882 */ /* 0x000fe20000000000 */
[----:B------:R-:W-:Y:S01]  /*4d90*/  UMOV UR45, 0x4100910 ;  /* 0x04100910002d7882 */ /* 0x000fe20000000000 */
[----:B------:R-:W-:Y:S01]  /*4da0*/  UMOV UR46, 0x0 ;  /* 0x00000000002e7882 */ /* 0x000fe20000000000 */
[----:B------:R-:W-:Y:S01]  /*4db0*/  UMOV UR47, 0x4100910 ;  /* 0x04100910002f7882 */ /* 0x000fe20000000000 */
[----:B------:R1:W-:Y:S01]  /*4dc0*/  UTCHMMA gdesc[UR14], gdesc[UR16], tmem[UR26], tmem[UR42], idesc[UR43], UPT ;  /* 0x00ff2a100e0075ea */ /* 0x0003e2000b80001a */
[----:B------:R-:W-:Y:S01]  /*4dd0*/  UMOV UR48, 0x0 ;  /* 0x0000000000307882 */ /* 0x000fe20000000000 */
[----:B------:R-:W-:Y:S01]  /*4de0*/  UMOV UR49, 0x4100910 ;  /* 0x0410091000317882 */ /* 0x000fe20000000000 */
[----:B------:R1:W-:Y:S01]  /*4df0*/  UTCHMMA gdesc[UR32], gdesc[UR34], tmem[UR26], tmem[UR44], idesc[UR45], UPT ;  /* 0x00ff2c22200075ea */ /* 0x0003e2000b80001a */
[----:B------:R1:W-:Y:S01]  /*4e00*/  UTCHMMA gdesc[UR36], gdesc[UR8], tmem[UR26], tmem[UR46], idesc[UR47], UPT ;  /* 0x00ff2e08240075ea */ /* 0x0003e2000b80001a */
[----:B------:R1:W-:Y:S01]  /*4e10*/  UTCHMMA gdesc[UR38], gdesc[UR40], tmem[UR26], tmem[UR48], idesc[UR49], UPT ;  /* 0x00ff3028260075ea */ /* 0x0003e2000b80001a */
[----:B------:R1:W-:Y:S01]  /*4e20*/  UTCBAR [UR4], URZ ;  /* 0x000000ff040073e9 */ /* 0x0003e200080000ff */
[----:B------:R-:W-:Y:S01]  /*4e30*/  NOP ;  /* 0x0000000000007918 */ /* 0x000fe20000000000 */
.L_x_8:
[----:B------:R-:W2:Y:S01]  /*4e40*/  SYNCS.PHASECHK.TRANS64.TRYWAIT P4, [UR18], R4 ;  /* 0x00000004ff0075a7 */ /* 0x000ea20008081112 */
[----:B------:R-:W-:Y:S01]  /*4e50*/  ISETP.LE.AND P3, PT, R100, UR7, PT ;  /* 0x0000000764007c0c */ /* 0x000fe2000bf63270 */
[----:B-1----:R-:W-:Y:S01]  /*4e60*/  UMOV UR4, UR6 ;  /* 0x0000000600047c82 */ /* 0x002fe20008000000 */
[----:B--2---:R-:W-:Y:S11]  /*4e70*/  @!P4 BRA `(.L_x_9) ;  /* 0x000000200018c947 */ /* 0x004ff60003800000 */
.L_x_16:
[----:B------:R-:W-:Y:S01]  /*4e80*/  BAR.SYNC.DEFER_BLOCKING 0x0 ;  /* 0x0000000000007b1d */ /* 0x000fe20000010000 */
[-C--:B------:R-:W-:Y:S01]  /*4e90*/  ISETP.GE.AND P4, PT, R37, R144.reuse, PT ;  /* 0x000000902500720c */ /* 0x080fe20003f86270 */
[----:B------:R-:W-:Y:S01]  /*4ea0*/  UIADD3 UR20, UPT, UPT, UR20, 0x1, URZ ;  /* 0x0000000114147890 */ /* 0x000fe2000fffe0ff */
[-C--:B------:R-:W-:Y:S01]  /*4eb0*/  ISETP.GE.AND P6, PT, R139, R144.reuse, PT ;  /* 0x000000908b00720c */ /* 0x080fe20003fc6270 */
[----:B------:R-:W-:Y:S01]  /*4ec0*/  UIADD3 UR7, UPT, UPT, UR7, 0x1, URZ ;  /* 0x0000000107077890 */ /* 0x000fe2000fffe0ff */
[----:B------:R-:W-:Y:S01]  /*4ed0*/  SEL R4, RZ, 0x4, P4 ;  /* 0x00000004ff047807 */ /* 0x000fe20002000000 */
[----:B------:R-:W-:Y:S01]  /*4ee0*/  UISETP.GT.AND UP1, UPT, UR20, 0x2, UPT ;  /* 0x000000021400788c */ /* 0x000fe2000bf24270 */
[-C--:B------:R-:W-:Y:S01]  /*4ef0*/  ISETP.GE.AND P4, PT, R140, R144.reuse, PT ;  /* 0x000000908c00720c */ /* 0x080fe20003f86270 */
[----:B------:R-:W-:Y:S01]  /*4f00*/  UIADD3 UR19, UPT, UPT, UR19, 0x1, URZ ;  /* 0x0000000113137890 */ /* 0x000fe2000fffe0ff */
[----:B------:R-:W-:Y:S01]  /*4f10*/  SEL R4, R4, RZ, !P3 ;  /* 0x000000ff04047207 */ /* 0x000fe20005800000 */
[----:B------:R-:W-:Y:S01]  /*4f20*/  USEL UR20, UR20, URZ, !UP1 ;  /* 0x000000ff14147287 */ /* 0x000fe2000c800000 */
[----:B------:R-:W-:Y:S01]  /*4f30*/  SEL R5, RZ, 0x4, P4 ;  /* 0x00000004ff057807 */ /* 0x000fe20002000000 */
[----:B------:R-:W-:Y:S01]  /*4f40*/  UISETP.GT.AND UP1, UPT, UR19, 0x1, UPT ;  /* 0x000000011300788c */ /* 0x000fe2000bf24270 */
[----:B------:R-:W-:Y:S01]  /*4f50*/  ISETP.NE.U32.AND P5, PT, R4, RZ, PT ;  /* 0x000000ff0400720c */ /* 0x000fe20003fa5070 */
[----:B------:R-:W-:Y:S01]  /*4f60*/  ULEA UR6, UR20, UR10, 0xd ;  /* 0x0000000a14067291 */ /* 0x000fe2000f8e68ff */
[----:B------:R-:W-:Y:S01]  /*4f70*/  IADD3 R4, P4, PT, R91, UR21, RZ ;  /* 0x000000155b047c10 */ /* 0x000fe2000ff9e0ff */
[----:B------:R-:W-:Y:S01]  /*4f80*/  USEL UR19, UR19, URZ, !UP1 ;  /* 0x000000ff13137287 */ /* 0x000fe2000c800000 */
[----:B------:R-:W-:Y:S01]  /*4f90*/  SEL R6, R5, RZ, !P3 ;  /* 0x000000ff05067207 */ /* 0x000fe20005800000 */
[----:B------:R-:W-:Y:S01]  /*4fa0*/  UMOV UR18, UR12 ;  /* 0x0000000c00127c82 */ /* 0x000fe20008000000 */
[----:B------:R-:W-:Y:S01]  /*4fb0*/  IADD3.X R5, PT, PT, R90, UR13, RZ, P4, !PT ;  /* 0x0000000d5a057c10 */ /* 0x000fe2000a7fe4ff */
[----:B------:R-:W-:Y:S01]  /*4fc0*/  VIADD R11, R130, UR6 ;  /* 0x00000006820b7c36 */ /* 0x000fe20008000000 */
[----:B------:R-:W-:Y:S01]  /*4fd0*/  ISETP.NE.U32.AND P4, PT, R6, RZ, PT ;  /* 0x000000ff0600720c */ /* 0x000fe20003f85070 */
[----:B------:R-:W-:Y:S01]  /*4fe0*/  VIADD R15, R128, UR6 ;  /* 0x00000006800f7c36 */ /* 0x000fe20008000000 */
[----:B------:R-:W-:Y:S01]  /*4ff0*/  SEL R7, RZ, 0x4, P6 ;  /* 0x00000004ff077807 */ /* 0x000fe20003000000 */
[----:B------:R-:W-:Y:S01]  /*5000*/  VIADD R17, R41, UR6 ;  /* 0x0000000629117c36 */ /* 0x000fe20008000000 */
[----:B------:R-:W-:Y:S01]  /*5010*/  ISETP.GE.AND P6, PT, R138, R144, PT ;  /* 0x000000908a00720c */ /* 0x000fe20003fc6270 */
[----:B------:R-:W-:Y:S01]  /*5020*/  @!PT LDS RZ, [RZ] ;  /* 0x00000000fffff984 */ /* 0x000fe20000000800 */
[----:B------:R-:W-:Y:S01]  /*5030*/  @!PT LDS RZ, [RZ] ;  /* 0x00000000fffff984 */ /* 0x000fe20000000800 */
[----:B------:R-:W-:Y:S01]  /*5040*/  @!PT LDS RZ, [RZ] ;  /* 0x00000000fffff984 */ /* 0x000fe20000000800 */
[----:B------:R1:W-:Y:S01]  /*5050*/  LDGSTS.E [R11], desc[UR22][R4.64], P5 ;  /* 0x00000000040b7fae */ /* 0x0003e2000a9a1016 */
[----:B------:R-:W-:Y:S01]  /*5060*/  IADD3 R6, P5, PT, R89, UR21, RZ ;  /* 0x0000001559067c10 */ /* 0x000fe2000ffbe0ff */
[----:B------:R-:W-:Y:S01]  /*5070*/  VIADD R19, R34, UR6 ;  /* 0x0000000622137c36 */ /* 0x000fe20008000000 */
[----:B------:R-:W-:Y:S01]  /*5080*/  SEL R8, R7, RZ, !P3 ;  /* 0x000000ff07087207 */ /* 0x000fe20005800000 */
[----:B------:R-:W-:Y:S01]  /*5090*/  VIADD R21, R27, UR6 ;  /* 0x000000061b157c36 */ /* 0x000fe20008000000 */
[----:B------:R-:W-:Y:S01]  /*50a0*/  IADD3.X R7, PT, PT, R88, UR13, RZ, P5, !PT ;  /* 0x0000000d58077c10 */ /* 0x000fe2000affe4ff */
[----:B------:R-:W-:Y:S01]  /*50b0*/  VIADD R103, R132, UR6 ;  /* 0x0000000684677c36 */ /* 0x000fe20008000000 */
[----:B------:R-:W-:Y:S01]  /*50c0*/  ISETP.NE.U32.AND P5, PT, R8, RZ, PT ;  /* 0x000000ff0800720c */ /* 0x000fe20003fa5070 */
[----:B------:R-:W-:Y:S01]  /*50d0*/  VIADD R105, R12, UR6 ;  /* 0x000000060c697c36 */ /* 0x000fe20008000000 */
[----:B------:R-:W-:Y:S01]  /*50e0*/  SEL R9, RZ, 0x4, P6 ;  /* 0x00000004ff097807 */ /* 0x000fe20003000000 */
[----:B------:R2:W-:Y:S01]  /*50f0*/  LDGSTS.E [R11+0x8], desc[UR22][R6.64], P4 ;  /* 0x00008000060b7fae */ /* 0x0005e2000a1a1016 */
[----:B------:R-:W-:-:S02]  /*5100*/  IADD3 R8, P4, PT, R87, UR21, RZ ;  /* 0x0000001557087c10 */ /* 0x000fc4000ff9e0ff */
[----:B------:R-:W-:Y:S02]  /*5110*/  SEL R10, R9, RZ, !P3 ;  /* 0x000000ff090a7207 */ /* 0x000fe40005800000 */
[----:B------:R-:W-:Y:S02]  /*5120*/  ISETP.GE.AND P6, PT, R135, R144, PT ;  /* 0x000000908700720c */ /* 0x000fe40003fc6270 */
[----:B------:R-:W-:Y:S02]  /*5130*/  IADD3.X R9, PT, PT, R86, UR13, RZ, P4, !PT ;  /* 0x0000000d56097c10 */ /* 0x000fe4000a7fe4ff */
[----:B------:R-:W-:Y:S02]  /*5140*/  ISETP.NE.U32.AND P4, PT, R10, RZ, PT ;  /* 0x000000ff0a00720c */ /* 0x000fe40003f85070 */
[----:B-1----:R-:W-:Y:S01]  /*5150*/  SEL R5, RZ, 0x4, P6 ;  /* 0x00000004ff057807 */ /* 0x002fe20003000000 */
[----:B------:R1:W-:Y:S01]  /*5160*/  LDGSTS.E [R15], desc[UR22][R8.64], P5 ;  /* 0x00000000080f7fae */ /* 0x0003e2000a9a1016 */
[----:B------:R-:W-:Y:S01]  /*5170*/  IADD3 R4, P5, PT, R85, UR21, RZ ;  /* 0x0000001555047c10 */ /* 0x000fe2000ffbe0ff */
[----:B--2---:R-:W-:Y:S01]  /*5180*/  VIADD R11, R49, UR6 ;  /* 0x00000006310b7c36 */ /* 0x004fe20008000000 */
[----:B------:R-:W-:-:S02]  /*5190*/  SEL R6, R5, RZ, !P3 ;  /* 0x000000ff05067207 */ /* 0x000fc40005800000 */
[----:B------:R-:W-:Y:S02]  /*51a0*/  ISETP.GE.AND P6, PT, R133, R144, PT ;  /* 0x000000908500720c */ /* 0x000fe40003fc6270 */
[----:B------:R-:W-:Y:S02]  /*51b0*/  IADD3.X R5, PT, PT, R84, UR13, RZ, P5, !PT ;  /* 0x0000000d54057c10 */ /* 0x000fe4000affe4ff */
[----:B------:R-:W-:Y:S02]  /*51c0*/  ISETP.NE.U32.AND P5, PT, R6, RZ, PT ;  /* 0x000000ff0600720c */ /* 0x000fe40003fa5070 */
[----:B------:R-:W-:Y:S01]  /*51d0*/  SEL R7, RZ, 0x4, P6 ;  /* 0x00000004ff077807 */ /* 0x000fe20003000000 */
[----:B------:R2:W-:Y:S01]  /*51e0*/  LDGSTS.E [R15+0x8], desc[UR22][R4.64], P4 ;  /* 0x00008000040f7fae */ /* 0x0005e2000a1a1016 */
[----:B------:R-:W-:Y:S02]  /*51f0*/  IADD3 R6, P4, PT, R83, UR21, RZ ;  /* 0x0000001553067c10 */ /* 0x000fe4000ff9e0ff */
[----:B------:R-:W-:-:S02]  /*5200*/  SEL R10, R7, RZ, !P3 ;  /* 0x000000ff070a7207 */ /* 0x000fc40005800000 */
[----:B------:R-:W-:Y:S02]  /*5210*/  ISETP.GE.AND P6, PT, R126, R144, PT ;  /* 0x000000907e00720c */ /* 0x000fe40003fc6270 */
[----:B------:R-:W-:Y:S02]  /*5220*/  IADD3.X R7, PT, PT, R82, UR13, RZ, P4, !PT ;  /* 0x0000000d52077c10 */ /* 0x000fe4000a7fe4ff */
[----:B------:R-:W-:Y:S02]  /*5230*/  ISETP.NE.U32.AND P4, PT, R10, RZ, PT ;  /* 0x000000ff0a00720c */ /* 0x000fe40003f85070 */
[----:B-1----:R-:W-:Y:S01]  /*5240*/  SEL R9, RZ, 0x4, P6 ;  /* 0x00000004ff097807 */ /* 0x002fe20003000000 */
[----:B------:R1:W-:Y:S01]  /*5250*/  LDGSTS.E [R11], desc[UR22][R6.64], P5 ;  /* 0x00000000060b7fae */ /* 0x0003e2000a9a1016 */
[----:B------:R-:W-:Y:S02]  /*5260*/  IADD3 R8, P5, PT, R81, UR21, RZ ;  /* 0x0000001551087c10 */ /* 0x000fe4000ffbe0ff */
[----:B--2---:R-:W-:-:S02]  /*5270*/  SEL R4, R9, RZ, !P3 ;  /* 0x000000ff09047207 */ /* 0x004fc40005800000 */
        /* <DEDUP_REMOVED lines=21> */
[----:B------:R-:W-:Y:S02]  /*53d0*/  IADD3.X R9, PT, PT, R74, UR13, RZ, P4, !PT ;  /* 0x0000000d4a097c10 */ /* 0x000fe4000a7fe4ff */
[----:B------:R-:W-:Y:S02]  /*53e0*/  ISETP.GE.AND P6, PT, R46, R144, PT ;  /* 0x000000902e00720c */ /* 0x000fe40003fc6270 */
[----:B------:R-:W-:Y:S01]  /*53f0*/  ISETP.NE.U32.AND P4, PT, R10, RZ, PT ;  /* 0x000000ff0a00720c */ /* 0x000fe20003f85070 */
[----:B------:R3:W-:Y:S01]  /*5400*/  LDGSTS.E [R19], desc[UR22][R8.64], P5 ;  /* 0x0000000008137fae */ /* 0x0007e2000a9a1016 */
[----:B-1----:R-:W-:Y:S01]  /*5410*/  SEL R4, RZ, 0x4, P6 ;  /* 0x00000004ff047807 */ /* 0x002fe20003000000 */
[----:B--2---:R-:W-:Y:S01]  /*5420*/  VIADD R17, R29, UR6 ;  /* 0x000000061d117c36 */ /* 0x004fe20008000000 */
[----:B------:R-:W-:Y:S02]  /*5430*/  IADD3 R14, P5, PT, R73, UR21, RZ ;  /* 0x00000015490e7c10 */ /* 0x000fe4000ffbe0ff */
[----:B------:R-:W-:-:S02]  /*5440*/  SEL R4, R4, RZ, !P3 ;  /* 0x000000ff04047207 */ /* 0x000fc40005800000 */
[-C--:B------:R-:W-:Y:S02]  /*5450*/  ISETP.GE.AND P6, PT, R44, R144.reuse, PT ;  /* 0x000000902c00720c */ /* 0x080fe40003fc6270 */
[----:B------:R-:W-:Y:S02]  /*5460*/  IADD3.X R15, PT, PT, R72, UR13, RZ, P5, !PT ;  /* 0x0000000d480f7c10 */ /* 0x000fe4000affe4ff */
[----:B------:R-:W-:Y:S02]  /*5470*/  ISETP.NE.U32.AND P5, PT, R4, RZ, PT ;  /* 0x000000ff0400720c */ /* 0x000fe40003fa5070 */
[----:B------:R-:W-:Y:S01]  /*5480*/  SEL R4, RZ, 0x4, P6 ;  /* 0x00000004ff047807 */ /* 0x000fe20003000000 */
[----:B------:R1:W-:Y:S01]  /*5490*/  LDGSTS.E [R19+0x8], desc[UR22][R14.64], P4 ;  /* 0x000080000e137fae */ /* 0x0003e2000a1a1016 */
[----:B------:R-:W-:Y:S02]  /*54a0*/  ISETP.GE.AND P4, PT, R32, R144, PT ;  /* 0x000000902000720c */ /* 0x000fe40003f86270 */
[----:B------:R-:W-:-:S02]  /*54b0*/  IADD3 R10, P6, PT, R71, UR21, RZ ;  /* 0x00000015470a7c10 */ /* 0x000fc4000ffde0ff */
[----:B------:R-:W-:Y:S02]  /*54c0*/  SEL R4, R4, RZ, !P3 ;  /* 0x000000ff04047207 */ /* 0x000fe40005800000 */
[----:B------:R-:W-:Y:S02]  /*54d0*/  SEL R5, RZ, 0x4, P4 ;  /* 0x00000004ff057807 */ /* 0x000fe40002000000 */
[----:B------:R-:W-:Y:S02]  /*54e0*/  IADD3.X R11, PT, PT, R70, UR13, RZ, P6, !PT ;  /* 0x0000000d460b7c10 */ /* 0x000fe4000b7fe4ff */
[----:B------:R-:W-:Y:S02]  /*54f0*/  ISETP.NE.U32.AND P6, PT, R4, RZ, PT ;  /* 0x000000ff0400720c */ /* 0x000fe40003fc5070 */
[----:B------:R-:W-:Y:S01]  /*5500*/  IADD3 R4, P4, PT, R69, UR21, RZ ;  /* 0x0000001545047c10 */ /* 0x000fe2000ff9e0ff */
[----:B------:R-:W-:Y:S01]  /*5510*/  LDGSTS.E [R17], desc[UR22][R10.64], P5 ;  /* 0x000000000a117fae */ /* 0x000fe2000a9a1016 */
[----:B------:R-:W-:-:S02]  /*5520*/  SEL R6, R5, RZ, !P3 ;  /* 0x000000ff05067207 */ /* 0x000fc40005800000 */
[----:B------:R-:W-:Y:S02]  /*5530*/  IADD3.X R5, PT, PT, R68, UR13, RZ, P4, !PT ;  /* 0x0000000d44057c10 */ /* 0x000fe4000a7fe4ff */
[----:B------:R-:W-:Y:S02]  /*5540*/  ISETP.NE.U32.AND P4, PT, R6, RZ, PT ;  /* 0x000000ff0600720c */ /* 0x000fe40003f85070 */
[----:B------:R-:W-:-:S03]  /*5550*/  IADD3 R6, P5, PT, R99, UR21, RZ ;  /* 0x0000001563067c10 */ /* 0x000fc6000ffbe0ff */
[----:B------:R2:W-:Y:S01]  /*5560*/  LDGSTS.E [R17+0x8], desc[UR22][R4.64], P6 ;  /* 0x0000800004117fae */ /* 0x0005e2000b1a1016 */
[----:B------:R-:W-:Y:S02]  /*5570*/  IADD3.X R7, PT, PT, R97, UR13, RZ, P5, !PT ;  /* 0x0000000d61077c10 */ /* 0x000fe4000affe4ff */
[-C--:B------:R-:W-:Y:S02]  /*5580*/  ISETP.GE.AND P6, PT, R31, R144.reuse, PT ;  /* 0x000000901f00720c */ /* 0x080fe40003fc6270 */
[----:B---3--:R-:W-:Y:S02]  /*5590*/  IADD3 R8, P5, PT, R98, UR21, RZ ;  /* 0x0000001562087c10 */ /* 0x008fe4000ffbe0ff */
[----:B-1----:R-:W-:Y:S01]  /*55a0*/  SEL R14, RZ, 0x4, P6 ;  /* 0x00000004ff0e7807 */ /* 0x002fe20003000000 */
[----:B------:R1:W-:Y:S01]  /*55b0*/  LDGSTS.E [R21], desc[UR22][R6.64], P4 ;  /* 0x0000000006157fae */ /* 0x0003e2000a1a1016 */
[-C--:B------:R-:W-:Y:S02]  /*55c0*/  ISETP.GE.AND P4, PT, R30, R144.reuse, PT ;  /* 0x000000901e00720c */ /* 0x080fe40003f86270 */
[----:B------:R-:W-:Y:S01]  /*55d0*/  SEL R14, R14, RZ, !P3 ;  /* 0x000000ff0e0e7207 */ /* 0x000fe20005800000 */
[----:B--2---:R-:W-:Y:S01]  /*55e0*/  VIADD R17, R22, UR6 ;  /* 0x0000000616117c36 */ /* 0x004fe20008000000 */
[----:B------:R-:W-:Y:S01]  /*55f0*/  SEL R4, RZ, 0x4, P4 ;  /* 0x00000004ff047807 */ /* 0x000fe20002000000 */
[----:B------:R-:W-:Y:S01]  /*5600*/  USEL UR6, URZ, 0x1, !UP1 ;  /* 0x00000001ff067887 */ /* 0x000fe2000c800000 */
[----:B------:R-:W-:-:S02]  /*5610*/  ISETP.GE.AND P4, PT, R25, R144, PT ;  /* 0x000000901900720c */ /* 0x000fc40003f86270 */
[----:B------:R-:W-:Y:S01]  /*5620*/  IADD3.X R9, PT, PT, R95, UR13, RZ, P5, !PT ;  /* 0x0000000d5f097c10 */ /* 0x000fe2000affe4ff */
[----:B------:R-:W-:Y:S01]  /*5630*/  ULOP3.LUT UR6, UR4, UR6, URZ, 0x3c, !UPT ;  /* 0x0000000604067292 */ /* 0x000fe2000f8e3cff */
[----:B------:R-:W-:Y:S02]  /*5640*/  ISETP.NE.U32.AND P6, PT, R14, RZ, PT ;  /* 0x000000ff0e00720c */ /* 0x000fe40003fc5070 */
[----:B------:R-:W-:Y:S02]  /*5650*/  IADD3 R10, P5, PT, R96, UR21, RZ ;  /* 0x00000015600a7c10 */ /* 0x000fe4000ffbe0ff */
[----:B------:R-:W-:Y:S02]  /*5660*/  SEL R4, R4, RZ, !P3 ;  /* 0x000000ff04047207 */ /* 0x000fe40005800000 */
[----:B------:R-:W-:Y:S02]  /*5670*/  SEL R5, RZ, 0x4, P4 ;  /* 0x00000004ff057807 */ /* 0x000fe40002000000 */
[----:B------:R-:W-:-:S02]  /*5680*/  IADD3.X R11, PT, PT, R94, UR13, RZ, P5, !PT ;  /* 0x0000000d5e0b7c10 */ /* 0x000fc4000affe4ff */
[----:B------:R-:W-:Y:S01]  /*5690*/  ISETP.GE.AND P4, PT, R145, R144, PT ;  /* 0x000000909100720c */ /* 0x000fe20003f86270 */
[----:B------:R-:W-:Y:S01]  /*56a0*/  VIADD R144, R144, 0xffffffe0 ;  /* 0xffffffe090907836 */ /* 0x000fe20000000000 */
[----:B------:R-:W-:Y:S01]  /*56b0*/  ISETP.NE.U32.AND P5, PT, R4, RZ, PT ;  /* 0x000000ff0400720c */ /* 0x000fe20003fa5070 */
[----:B------:R2:W-:Y:S01]  /*56c0*/  LDGSTS.E [R21+0x8], desc[UR22][R8.64], P6 ;  /* 0x0000800008157fae */ /* 0x0005e2000b1a1016 */
[----:B------:R-:W-:Y:S02]  /*56d0*/  SEL R5, R5, RZ, !P3 ;  /* 0x000000ff05057207 */ /* 0x000fe40005800000 */
[----:B------:R-:W-:Y:S02]  /*56e0*/  SEL R4, RZ, 0x4, P4 ;  /* 0x00000004ff047807 */ /* 0x000fe40002000000 */
[----:B------:R-:W-:Y:S02]  /*56f0*/  ISETP.NE.U32.AND P4, PT, R5, RZ, PT ;  /* 0x000000ff0500720c */ /* 0x000fe40003f85070 */
[----:B------:R-:W-:Y:S01]  /*5700*/  IADD3 R14, P6, PT, R93, UR21, RZ ;  /* 0x000000155d0e7c10 */ /* 0x000fe2000ffde0ff */
[----:B------:R-:W-:Y:S01]  /*5710*/  UIADD3 UR21, UP3, UPT, UR21, UR27, URZ ;  /* 0x0000001b15157290 */ /* 0x000fe2000ff7e0ff */
[----:B------:R-:W-:-:S02]  /*5720*/  SEL R4, R4, RZ, !P3 ;  /* 0x000000ff04047207 */ /* 0x000fc40005800000 */
[----:B------:R-:W-:Y:S01]  /*5730*/  IADD3.X R15, PT, PT, R92, UR13, RZ, P6, !PT ;  /* 0x0000000d5c0f7c10 */ /* 0x000fe2000b7fe4ff */
[----:B------:R3:W-:Y:S01]  /*5740*/  LDGSTS.E [R17], desc[UR22][R10.64], P5 ;  /* 0x000000000a117fae */ /* 0x0007e2000a9a1016 */
[----:B------:R-:W-:Y:S01]  /*5750*/  IADD3 R18, P5, PT, R67, UR24, RZ ;  /* 0x0000001843127c10 */ /* 0x000fe2000ffbe0ff */
[----:B------:R-:W-:Y:S01]  /*5760*/  UIADD3.X UR13, UPT, UPT, UR13, UR28, URZ, UP3, !UPT ;  /* 0x0000001c0d0d7290 */ /* 0x000fe20009ffe4ff */
[----:B------:R-:W-:Y:S02]  /*5770*/  ISETP.NE.U32.AND P3, PT, R4, RZ, PT ;  /* 0x000000ff0400720c */ /* 0x000fe40003f65070 */
[----:B------:R-:W-:Y:S01]  /*5780*/  IADD3.X R19, PT, PT, R66, UR25, RZ, P5, !PT ;  /* 0x0000001942137c10 */ /* 0x000fe2000affe4ff */
[----:B------:R4:W-:Y:S01]  /*5790*/  LDGSTS.E [R17+0x8], desc[UR22][R14.64], P4 ;  /* 0x000080000e117fae */ /* 0x0009e2000a1a1016 */
[----:B-1----:R-:W-:Y:S02]  /*57a0*/  IADD3 R6, P4, PT, R59, UR24, RZ ;  /* 0x000000183b067c10 */ /* 0x002fe4000ff9e0ff */
[----:B--2---:R-:W-:Y:S01]  /*57b0*/  IADD3 R8, P5, PT, R55, UR24, RZ ;  /* 0x0000001837087c10 */ /* 0x004fe2000ffbe0ff */
[----:B------:R-:W0:Y:S01]  /*57c0*/  LDGDEPBAR ;  /* 0x00000000000079af */ /* 0x000e220000000000 */
[----:B------:R-:W-:-:S02]  /*57d0*/  IADD3.X R7, PT, PT, R58, UR25, RZ, P4, !PT ;  /* 0x000000193a077c10 */ /* 0x000fc4000a7fe4ff */
[----:B------:R-:W-:Y:S02]  /*57e0*/  IADD3 R4, P6, PT, R63, UR24, RZ ;  /* 0x000000183f047c10 */ /* 0x000fe4000ffde0ff */
[----:B---3--:R-:W-:Y:S01]  /*57f0*/  IADD3 R10, P4, PT, R51, UR24, RZ ;  /* 0x00000018330a7c10 */ /* 0x008fe2000ff9e0ff */
[----:B------:R1:W-:Y:S01]  /*5800*/  LDGSTS.E [R103+0x6000], desc[UR22][R18.64], P3 ;  /* 0x0600000012677fae */ /* 0x0003e200099a1016 */
[----:B------:R-:W-:Y:S02]  /*5810*/  IADD3.X R9, PT, PT, R54, UR25, RZ, P5, !PT ;  /* 0x0000001936097c10 */ /* 0x000fe4000affe4ff */
[----:B----4-:R-:W-:Y:S02]  /*5820*/  IADD3 R14, P5, PT, R43, UR24, RZ ;  /* 0x000000182b0e7c10 */ /* 0x010fe4000ffbe0ff */
[----:B------:R-:W-:Y:S02]  /*5830*/  IADD3.X R5, PT, PT, R62, UR25, RZ, P6, !PT ;  /* 0x000000193e057c10 */ /* 0x000fe4000b7fe4ff */
[----:B------:R-:W-:-:S02]  /*5840*/  IADD3.X R11, PT, PT, R50, UR25, RZ, P4, !PT ;  /* 0x00000019320b7c10 */ /* 0x000fc4000a7fe4ff */
[----:B------:R-:W-:Y:S01]  /*5850*/  IADD3 R16, P4, PT, R38, UR24, RZ ;  /* 0x0000001826107c10 */ /* 0x000fe2000ff9e0ff */
[----:B------:R2:W-:Y:S01]  /*5860*/  LDGSTS.E [R103+0x6400], desc[UR22][R4.64], P3 ;  /* 0x0640000004677fae */ /* 0x0005e200099a1016 */
[----:B------:R-:W-:Y:S02]  /*5870*/  IADD3.X R15, PT, PT, R42, UR25, RZ, P5, !PT ;  /* 0x000000192a0f7c10 */ /* 0x000fe4000affe4ff */
[----:B-1----:R-:W-:Y:S01]  /*5880*/  IADD3 R18, P5, PT, R26, UR24, RZ ;  /* 0x000000181a127c10 */ /* 0x002fe2000ffbe0ff */
[----:B------:R1:W-:Y:S01]  /*5890*/  LDGSTS.E [R103+0x6800], desc[UR22][R6.64], P3 ;  /* 0x0680000006677fae */ /* 0x0003e200099a1016 */
[----:B------:R-:W-:Y:S02]  /*58a0*/  IADD3.X R17, PT, PT, R35, UR25, RZ, P4, !PT ;  /* 0x0000001923117c10 */ /* 0x000fe4000a7fe4ff */
[----:B------:R-:W-:Y:S01]  /*58b0*/  IADD3 R20, P4, PT, R65, UR24, RZ ;  /* 0x0000001841147c10 */ /* 0x000fe2000ff9e0ff */
[----:B------:R3:W-:Y:S01]  /*58c0*/  LDGSTS.E [R103+0x6c00], desc[UR22][R8.64], P3 ;  /* 0x06c0000008677fae */ /* 0x0007e200099a1016 */
[----:B------:R-:W-:-:S02]  /*58d0*/  IADD3.X R19, PT, PT, R24, UR25, RZ, P5, !PT ;  /* 0x0000001918137c10 */ /* 0x000fc4000affe4ff */
[----:B------:R-:W-:Y:S01]  /*58e0*/  IADD3.X R21, PT, PT, R64, UR25, RZ, P4, !PT ;  /* 0x0000001940157c10 */ /* 0x000fe2000a7fe4ff */
[----:B------:R4:W-:Y:S01]  /*58f0*/  LDGSTS.E [R103+0x7000], desc[UR22][R10.64], P3 ;  /* 0x070000000a677fae */ /* 0x0009e200099a1016 */
[----:B--2---:R-:W-:Y:S02]  /*5900*/  IADD3 R4, P6, PT, R48, UR24, RZ ;  /* 0x0000001830047c10 */ /* 0x004fe4000ffde0ff */
[----:B-1----:R-:W-:Y:S01]  /*5910*/  IADD3 R6, P5, PT, R61, UR24, RZ ;  /* 0x000000183d067c10 */ /* 0x002fe2000ffbe0ff */
[----:B------:R1:W-:Y:S01]  /*5920*/  LDGSTS.E [R103+0x7400], desc[UR22][R14.64], P3 ;  /* 0x074000000e677fae */ /* 0x0003e200099a1016 */
[----:B------:R-:W-:Y:S02]  /*5930*/  IADD3.X R5, PT, PT, R45, UR25, RZ, P6, !PT ;  /* 0x000000192d057c10 */ /* 0x000fe4000b7fe4ff */
[----:B---3--:R-:W-:Y:S01]  /*5940*/  IADD3 R8, P4, PT, R57, UR24, RZ ;  /* 0x0000001839087c10 */ /* 0x008fe2000ff9e0ff */
[----:B------:R2:W-:Y:S01]  /*5950*/  LDGSTS.E [R103+0x7800], desc[UR22][R16.64], P3 ;  /* 0x0780000010677fae */ /* 0x0005e200099a1016 */
[----:B------:R-:W-:-:S02]  /*5960*/  IADD3.X R7, PT, PT, R60, UR25, RZ, P5, !PT ;  /* 0x000000193c077c10 */ /* 0x000fc4000affe4ff */
[----:B----4-:R-:W-:Y:S01]  /*5970*/  IADD3 R10, P5, PT, R53, UR24, RZ ;  /* 0x00000018350a7c10 */ /* 0x010fe2000ffbe0ff */
[----:B------:R3:W-:Y:S01]  /*5980*/  LDGSTS.E [R103+0x7c00], desc[UR22][R18.64], P3 ;  /* 0x07c0000012677fae */ /* 0x0007e200099a1016 */
[----:B------:R-:W-:Y:S02]  /*5990*/  IADD3.X R9, PT, PT, R56, UR25, RZ, P4, !PT ;  /* 0x0000001938097c10 */ /* 0x000fe4000a7fe4ff */
[----:B------:R-:W-:Y:S01]  /*59a0*/  IADD3.X R11, PT, PT, R52, UR25, RZ, P5, !PT ;  /* 0x00000019340b7c10 */ /* 0x000fe2000affe4ff */
[----:B------:R-:W-:Y:S01]  /*59b0*/  LDGSTS.E [R105+0x6200], desc[UR22][R20.64], P3 ;  /* 0x0620000014697fae */ /* 0x000fe200099a1016 */
[----:B-1----:R-:W-:Y:S02]  /*59c0*/  IADD3 R14, P4, PT, R40, UR24, RZ ;  /* 0x00000018280e7c10 */ /* 0x002fe4000ff9e0ff */
[----:B--2---:R-:W-:Y:S01]  /*59d0*/  IADD3 R16, P5, PT, R33, UR24, RZ ;  /* 0x0000001821107c10 */ /* 0x004fe2000ffbe0ff */
[----:B------:R-:W-:Y:S01]  /*59e0*/  LDGSTS.E [R105+0x6600], desc[UR22][R6.64], P3 ;  /* 0x0660000006697fae */ /* 0x000fe200099a1016 */
[----:B------:R-:W-:-:S02]  /*59f0*/  IADD3.X R15, PT, PT, R39, UR25, RZ, P4, !PT ;  /* 0x00000019270f7c10 */ /* 0x000fc4000a7fe4ff */
[----:B---3--:R-:W-:Y:S01]  /*5a00*/  IADD3 R18, P6, PT, R23, UR24, RZ ;  /* 0x0000001817127c10 */ /* 0x008fe2000ffde0ff */
[----:B------:R-:W-:Y:S01]  /*5a10*/  LDGSTS.E [R105+0x6a00], desc[UR22][R8.64], P3 ;  /* 0x06a0000008697fae */ /* 0x000fe200099a1016 */
[----:B------:R-:W-:Y:S01]  /*5a20*/  IADD3.X R17, PT, PT, R28, UR25, RZ, P5, !PT ;  /* 0x000000191c117c10 */ /* 0x000fe2000affe4ff */
[----:B------:R-:W-:Y:S01]  /*5a30*/  UIADD3 UR24, UP2, UPT, UR24, UR29, URZ ;  /* 0x0000001d18187290 */ /* 0x000fe2000ff5e0ff */
[----:B------:R-:W-:Y:S01]  /*5a40*/  IADD3.X R19, PT, PT, R13, UR25, RZ, P6, !PT ;  /* 0x000000190d137c10 */ /* 0x000fe2000b7fe4ff */
[----:B------:R-:W-:Y:S02]  /*5a50*/  LDGSTS.E [R105+0x6e00], desc[UR22][R10.64], P3 ;  /* 0x06e000000a697fae */ /* 0x000fe400099a1016 */
[----:B------:R-:W-:Y:S02]  /*5a60*/  UIADD3.X UR25, UPT, UPT, UR25, UR30, URZ, UP2, !UPT ;  /* 0x0000001e19197290 */ /* 0x000fe400097fe4ff */
[----:B------:R1:W-:Y:S04]  /*5a70*/  LDGSTS.E [R105+0x7200], desc[UR22][R4.64], P3 ;  /* 0x0720000004697fae */ /* 0x0003e800099a1016 */
[----:B------:R2:W-:Y:S04]  /*5a80*/  LDGSTS.E [R105+0x7600], desc[UR22][R14.64], P3 ;  /* 0x076000000e697fae */ /* 0x0005e800099a1016 */
[----:B------:R2:W-:Y:S04]  /*5a90*/  LDGSTS.E [R105+0x7a00], desc[UR22][R16.64], P3 ;  /* 0x07a0000010697fae */ /* 0x0005e800099a1016 */
[----:B------:R2:W-:Y:S01]  /*5aa0*/  LDGSTS.E [R105+0x7e00], desc[UR22][R18.64], P3 ;  /* 0x07e0000012697fae */ /* 0x0005e200099a1016 */
[----:B------:R-:W-:Y:S01]  /*5ab0*/  ISETP.NE.U32.AND P3, PT, R101, UR7, PT ;  /* 0x0000000765007c0c */ /* 0x000fe2000bf65070 */
[----:B-1----:R-:W-:-:S02]  /*5ac0*/  IMAD.U32 R4, RZ, RZ, UR4 ;  /* 0x00000004ff047e24 */ /* 0x002fc4000f8e00ff */
[----:B------:R-:W0:Y:S10]  /*5ad0*/  LDGDEPBAR ;  /* 0x00000000000079af */ /* 0x000e340000000000 */
[----:B--2---:R-:W-:Y:S05]  /*5ae0*/  @P3 BRA `(.L_x_10) ;  /* 0xfffffff000143947 */ /* 0x004fea000383ffff */
.L_x_7:
[C---:B------:R-:W-:Y:S02]  /*5af0*/  IMAD.SHL.U32 R38, R0.reuse, 0x10, RZ ;  /* 0x0000001000267824 */ /* 0x040fe400078e00ff */
[----:B------:R-:W-:Y:S01]  /*5b00*/  IMAD.SHL.U32 R39, R0, 0x80, RZ ;  /* 0x0000008000277824 */ /* 0x000fe200078e00ff */
[----:B------:R-:W-:Y:S06]  /*5b10*/  @!P2 BRA `(.L_x_11) ;  /* 0x000000000010a947 */ /* 0x000fec0003800000 */
[----:B------:R-:W-:-:S06]  /*5b20*/  USHF.L.U32 UR4, UR4, 0x1f, URZ ;  /* 0x0000001f04047899 */ /* 0x000fcc00080006ff */
[----:B------:R-:W-:-:S04]  /*5b30*/  IMAD.U32 R4, RZ, RZ, UR4 ;  /* 0x00000004ff047e24 */ /* 0x000fc8000f8e00ff */
[----:B------:R-:W1:Y:S02]  /*5b40*/  SYNCS.PHASECHK.TRANS64.TRYWAIT P1, [UR12], R4 ;  /* 0x00000004ff0075a7 */ /* 0x000e64000802110c */
[----:B-1----:R-:W-:Y:S05]  /*5b50*/  @!P1 BRA `(.L_x_12) ;  /* 0x0000001000ec9947 */ /* 0x002fea0003800000 */
.L_x_11:
[----:B------:R-:W-:-:S04]  /*5b60*/  DEPBAR.LE SB0, 0x0 ;  /* 0x000080000000791a */ /* 0x000fc80000000000 */
[----:B------:R-:W-:Y:S01]  /*5b70*/  BAR.SYNC.DEFER_BLOCKING 0x0 ;  /* 0x0000000000007b1d */ /* 0x000fe20000010000 */
[----:B------:R-:W-:Y:S02]  /*5b80*/  LOP3.LUT R38, R38, 0xf0, RZ, 0xc0, !PT ;  /* 0x000000f026267812 */ /* 0x000fe400078ec0ff */
[----:B------:R-:W-:Y:S02]  /*5b90*/  LOP3.LUT R39, R39, 0x800, RZ, 0xc0, !PT ;  /* 0x0000080027277812 */ /* 0x000fe400078ec0ff */
[----:B------:R-:W-:Y:S01]  /*5ba0*/  LOP3.LUT R44, R0, 0x60, RZ, 0xc0, !PT ;  /* 0x00000060002c7812 */ /* 0x000fe200078ec0ff */
[----:B------:R-:W1:Y:S01]  /*5bb0*/  LDCU.128 UR12, c[0x0][0x390] ;  /* 0x00007200ff0c77ac */ /* 0x000e620008000c00 */
[----:B------:R-:W-:Y:S02]  /*5bc0*/  IADD3 R39, PT, PT, R38, UR10, R39 ;  /* 0x0000000a26277c10 */ /* 0x000fe4000fffe027 */
[----:B------:R-:W-:Y:S01]  /*5bd0*/  LEA R36, R36, UR10, 0x4 ;  /* 0x0000000a24247c11 */ /* 0x000fe2000f8e20ff */
[----:B------:R-:W2:Y:S01]  /*5be0*/  LDCU UR4, c[0x0][0x3b4] ;  /* 0x00007680ff0477ac */ /* 0x000ea20008000800 */
[----:B---3--:R-:W-:Y:S01]  /*5bf0*/  LOP3.LUT R72, R2, 0x4, R37, 0xfe, !PT ;  /* 0x0000000402487812 */ /* 0x008fe200078efe25 */
[----:B------:R-:W-:Y:S01]  /*5c00*/  IMAD R44, R44, 0x8, R39 ;  /* 0x000000082c2c7824 */ /* 0x000fe200078e0227 */
[----:B------:R-:W-:-:S02]  /*5c10*/  LOP3.LUT R70, R2, 0x6, R37, 0xfe, !PT ;  /* 0x0000000602467812 */ /* 0x000fc400078efe25 */
[C-C-:B------:R-:W-:Y:S02]  /*5c20*/  LOP3.LUT R68, R2.reuse, 0x8, R37.reuse, 0xfe, !PT ;  /* 0x0000000802447812 */ /* 0x140fe400078efe25 */
[C-C-:B------:R-:W-:Y:S02]  /*5c30*/  LOP3.LUT R38, R2.reuse, 0x1e, R37.reuse, 0xfe, !PT ;  /* 0x0000001e02267812 */ /* 0x140fe400078efe25 */
[C-C-:B------:R-:W-:Y:S02]  /*5c40*/  LOP3.LUT R48, R2.reuse, 0x1c, R37.reuse, 0xfe, !PT ;  /* 0x0000001c02307812 */ /* 0x140fe400078efe25 */
[C-C-:B------:R-:W-:Y:S02]  /*5c50*/  LOP3.LUT R50, R2.reuse, 0x1a, R37.reuse, 0xfe, !PT ;  /* 0x0000001a02327812 */ /* 0x140fe400078efe25 */
[C-C-:B------:R-:W-:Y:S01]  /*5c60*/  LOP3.LUT R52, R2.reuse, 0x18, R37.reuse, 0xfe, !PT ;  /* 0x0000001802347812 */ /* 0x140fe200078efe25 */
[----:B------:R-:W3:Y:S02]  /*5c70*/  @!P0 SYNCS.CCTL.IV [UR10+0xc000] ;  /* 0x00c00000ff0089b1 */ /* 0x000ee4000800000a */
[----:B---3--:R-:W-:Y:S01]  /*5c80*/  BAR.SYNC.DEFER_BLOCKING 0x0 ;  /* 0x0000000000007b1d */ /* 0x008fe20000010000 */
[----:B------:R-:W-:-:S02]  /*5c90*/  LOP3.LUT R54, R2, 0x16, R37, 0xfe, !PT ;  /* 0x0000001602367812 */ /* 0x000fc400078efe25 */
[C-C-:B------:R-:W-:Y:S02]  /*5ca0*/  LOP3.LUT R56, R2.reuse, 0x14, R37.reuse, 0xfe, !PT ;  /* 0x0000001402387812 */ /* 0x140fe400078efe25 */
[C-C-:B------:R-:W-:Y:S02]  /*5cb0*/  LOP3.LUT R58, R2.reuse, 0x12, R37.reuse, 0xfe, !PT ;  /* 0x00000012023a7812 */ /* 0x140fe400078efe25 */
[C-C-:B------:R-:W-:Y:S01]  /*5cc0*/  LOP3.LUT R60, R2.reuse, 0x10, R37.reuse, 0xfe, !PT ;  /* 0x00000010023c7812 */ /* 0x140fe200078efe25 */
[----:B------:R-:W-:Y:S01]  /*5cd0*/  LDTM.16dp32bit_t0_t15.x32 R4, tmem[UR11] ;  /* 0x0000000b000479ee */ /* 0x000fe20008a80000 */
[----:B------:R-:W3:Y:S01]  /*5ce0*/  LDTM.16dp32bit_t16_t31.x32 R4, tmem[UR11+0x20] ;  /* 0x0000200b000479ee */ /* 0x000ee20008aa0000 */
[C-C-:B------:R-:W-:Y:S02]  /*5cf0*/  LOP3.LUT R62, R2.reuse, 0xe, R37.reuse, 0xfe, !PT ;  /* 0x0000000e023e7812 */ /* 0x140fe400078efe25 */
[C-C-:B------:R-:W-:Y:S02]  /*5d00*/  LOP3.LUT R64, R2.reuse, 0xc, R37.reuse, 0xfe, !PT ;  /* 0x0000000c02407812 */ /* 0x140fe400078efe25 */
[----:B------:R-:W-:-:S02]  /*5d10*/  LOP3.LUT R66, R2, 0xa, R37, 0xfe, !PT ;  /* 0x0000000a02427812 */ /* 0x000fc400078efe25 */
[C---:B------:R-:W-:Y:S02]  /*5d20*/  LOP3.LUT R0, R2.reuse, R37, RZ, 0xfc, !PT ;  /* 0x0000002502007212 */ /* 0x040fe400078efcff */
[----:B------:R-:W-:Y:S02]  /*5d30*/  LOP3.LUT R74, R2, 0x2, R37, 0xfe, !PT ;  /* 0x00000002024a7812 */ /* 0x000fe400078efe25 */
[----:B------:R-:W4:Y:S01]  /*5d40*/  LDC R37, c[0x0][0x3b8] ;  /* 0x0000ee00ff257b82 */ /* 0x000f220000000800 */
[----:B------:R-:W5:Y:S01]  /*5d50*/  @!P0 SYNCS.CCTL.IV [UR10+0xc008] ;  /* 0x00c00800ff0089b1 */ /* 0x000f62000800000a */
[----:B------:R-:W-:Y:S01]  /*5d60*/  NOP ;  /* 0x0000000000007918 */ /* 0x000fe20000000000 */
[C---:B-1----:R-:W-:Y:S01]  /*5d70*/  ISETP.GE.AND P0, PT, R3.reuse, UR14, PT ;  /* 0x0000000e03007c0c */ /* 0x042fe2000bf06270 */
[----:B--2---:R-:W-:Y:S02]  /*5d80*/  IMAD R3, R3, UR4, RZ ;  /* 0x0000000403037c24 */ /* 0x004fe4000f8e02ff */
[----:B---3--:R-:W-:Y:S01]  /*5d90*/  IMAD.MOV.U32 R40, RZ, RZ, R4 ;  /* 0x000000ffff287224 */ /* 0x008fe200078e0004 */
[----:B------:R-:W-:Y:S01]  /*5da0*/  ISETP.LT.AND P4, PT, R0, UR15, !P0 ;  /* 0x0000000f00007c0c */ /* 0x000fe2000c781270 */
[----:B------:R-:W-:Y:S01]  /*5db0*/  IMAD.MOV.U32 R4, RZ, RZ, R5 ;  /* 0x000000ffff047224 */ /* 0x000fe200078e0005 */
[C---:B------:R-:W-:Y:S01]  /*5dc0*/  LEA R2, P1, R3.reuse, UR12, 0x2 ;  /* 0x0000000c03027c11 */ /* 0x040fe2000f8210ff */
[----:B------:R-:W-:Y:S01]  /*5dd0*/  IMAD.MOV.U32 R41, RZ, RZ, R6 ;  /* 0x000000ffff297224 */ /* 0x000fe200078e0006 */
[----:B------:R-:W-:Y:S01]  /*5de0*/  ISETP.LT.AND P2, PT, R70, UR15, !P0 ;  /* 0x0000000f46007c0c */ /* 0x000fe2000c741270 */
[----:B------:R-:W-:Y:S01]  /*5df0*/  IMAD.MOV.U32 R5, RZ, RZ, R7 ;  /* 0x000000ffff057224 */ /* 0x000fe200078e0007 */
[----:B------:R-:W-:Y:S01]  /*5e00*/  LEA.HI.X.SX32 R46, R3, UR13, 0x2, P1 ;  /* 0x0000000d032e7c11 */ /* 0x000fe200088f16ff */
[----:B------:R-:W-:Y:S01]  /*5e10*/  IMAD.MOV.U32 R42, RZ, RZ, R8 ;  /* 0x000000ffff2a7224 */ /* 0x000fe200078e0008 */
[----:B------:R-:W-:Y:S01]  /*5e20*/  ISETP.LT.AND P1, PT, R72, UR15, !P0 ;  /* 0x0000000f48007c0c */ /* 0x000fe2000c721270 */
[----:B------:R-:W-:-:S02]  /*5e30*/  IMAD.MOV.U32 R43, RZ, RZ, R10 ;  /* 0x000000ffff2b7224 */ /* 0x000fc400078e000a */
[----:B------:R-:W-:Y:S02]  /*5e40*/  IMAD.MOV.U32 R6, RZ, RZ, R9 ;  /* 0x000000ffff067224 */ /* 0x000fe400078e0009 */
[----:B------:R-:W-:Y:S01]  /*5e50*/  IMAD.MOV.U32 R7, RZ, RZ, R11 ;  /* 0x000000ffff077224 */ /* 0x000fe200078e000b */
[----:B-----5:R-:W-:Y:S01]  /*5e60*/  STS.128 [R44], R40 ;  /* 0x000000282c007388 */ /* 0x020fe20000000c00 */
[----:B------:R-:W-:Y:S02]  /*5e70*/  IMAD.MOV.U32 R8, RZ, RZ, R12 ;  /* 0x000000ffff087224 */ /* 0x000fe400078e000c */
[----:B------:R-:W-:Y:S01]  /*5e80*/  IMAD.MOV.U32 R9, RZ, RZ, R14 ;  /* 0x000000ffff097224 */ /* 0x000fe200078e000e */
[----:B------:R1:W-:Y:S01]  /*5e90*/  STS.128 [R44+0x400], R4 ;  /* 0x000400042c007388 */ /* 0x0003e20000000c00 */
[----:B------:R-:W-:Y:S02]  /*5ea0*/  IMAD.MOV.U32 R76, RZ, RZ, R13 ;  /* 0x000000ffff4c7224 */ /* 0x000fe400078e000d */
[----:B------:R-:W-:Y:S01]  /*5eb0*/  IMAD.MOV.U32 R77, RZ, RZ, R15 ;  /* 0x000000ffff4d7224 */ /* 0x000fe200078e000f */
[----:B------:R-:W-:Y:S01]  /*5ec0*/  BAR.SYNC.DEFER_BLOCKING 0x0 ;  /* 0x0000000000007b1d */ /* 0x000fe20000010000 */
[----:B------:R-:W-:-:S02]  /*5ed0*/  IMAD.MOV.U32 R10, RZ, RZ, R16 ;  /* 0x000000ffff0a7224 */ /* 0x000fc400078e0010 */
[----:B------:R-:W-:Y:S02]  /*5ee0*/  IMAD.MOV.U32 R11, RZ, RZ, R18 ;  /* 0x000000ffff0b7224 */ /* 0x000fe400078e0012 */
[----:B------:R-:W-:Y:S02]  /*5ef0*/  IMAD.MOV.U32 R78, RZ, RZ, R17 ;  /* 0x000000ffff4e7224 */ /* 0x000fe400078e0011 */
[----:B------:R-:W-:Y:S02]  /*5f00*/  IMAD.MOV.U32 R79, RZ, RZ, R19 ;  /* 0x000000ffff4f7224 */ /* 0x000fe400078e0013 */
[----:B------:R-:W-:Y:S02]  /*5f10*/  IMAD.MOV.U32 R18, RZ, RZ, R25 ;  /* 0x000000ffff127224 */ /* 0x000fe400078e0019 */
[----:B------:R-:W-:Y:S02]  /*5f20*/  IMAD.MOV.U32 R19, RZ, RZ, R27 ;  /* 0x000000ffff137224 */ /* 0x000fe400078e001b */
[----:B-1----:R-:W-:-:S02]  /*5f30*/  IMAD.MOV.U32 R6, RZ, RZ, R24 ;  /* 0x000000ffff067224 */ /* 0x002fc400078e0018 */
[----:B------:R-:W-:Y:S02]  /*5f40*/  IMAD.MOV.U32 R7, RZ, RZ, R26 ;  /* 0x000000ffff077224 */ /* 0x000fe400078e001a */
[----:B------:R-:W-:Y:S02]  /*5f50*/  IMAD.MOV.U32 R4, RZ, RZ, R20 ;  /* 0x000000ffff047224 */ /* 0x000fe400078e0014 */
[----:B------:R-:W-:Y:S02]  /*5f60*/  IMAD.MOV.U32 R5, RZ, RZ, R22 ;  /* 0x000000ffff057224 */ /* 0x000fe400078e0016 */
[----:B------:R-:W-:Y:S02]  /*5f70*/  IMAD.MOV.U32 R16, RZ, RZ, R21 ;  /* 0x000000ffff107224 */ /* 0x000fe400078e0015 */
[----:B------:R-:W-:Y:S01]  /*5f80*/  IMAD.MOV.U32 R17, RZ, RZ, R23 ;  /* 0x000000ffff117224 */ /* 0x000fe200078e0017 */
[----:B------:R-:W1:Y:S01]  /*5f90*/  LDS.128 R40, [R36] ;  /* 0x0000000024287984 */ /* 0x000e620000000c00 */
[----:B------:R-:W-:-:S02]  /*5fa0*/  IMAD.MOV.U32 R80, RZ, RZ, R29 ;  /* 0x000000ffff507224 */ /* 0x000fc400078e001d */
[----:B------:R-:W-:Y:S01]  /*5fb0*/  IMAD.MOV.U32 R81, RZ, RZ, R31 ;  /* 0x000000ffff517224 */ /* 0x000fe200078e001f */
[----:B------:R-:W-:Y:S01]  /*5fc0*/  LDS.128 R12, [R36+0x800] ;  /* 0x00080000240c7984 */ /* 0x000fe20000000c00 */
[----:B------:R-:W-:Y:S02]  /*5fd0*/  IMAD.MOV.U32 R82, RZ, RZ, R33 ;  /* 0x000000ffff527224 */ /* 0x000fe400078e0021 */
[----:B------:R-:W-:Y:S01]  /*5fe0*/  IMAD.MOV.U32 R83, RZ, RZ, R35 ;  /* 0x000000ffff537224 */ /* 0x000fe200078e0023 */
[----:B------:R-:W-:Y:S01]  /*5ff0*/  BAR.SYNC.DEFER_BLOCKING 0x0 ;  /* 0x0000000000007b1d */ /* 0x000fe20000010000 */
[-C--:B----4-:R-:W-:Y:S02]  /*6000*/  IMAD R39, R0, R37.reuse, RZ ;  /* 0x0000002500277224 */ /* 0x090fe400078e02ff */
[-C--:B------:R-:W-:Y:S02]  /*6010*/  IMAD R23, R72, R37.reuse, RZ ;  /* 0x0000002548177224 */ /* 0x080fe400078e02ff */
[-C--:B------:R-:W-:Y:S01]  /*6020*/  IMAD R3, R74, R37.reuse, RZ ;  /* 0x000000254a037224 */ /* 0x080fe200078e02ff */
[----:B------:R-:W-:Y:S01]  /*6030*/  LEA R20, P3, R39, R2, 0x2 ;  /* 0x0000000227147211 */ /* 0x000fe200078610ff */
[----:B------:R-:W-:-:S02]  /*6040*/  IMAD R31, R70, R37, RZ ;  /* 0x00000025461f7224 */ /* 0x000fc400078e02ff */
[-C--:B------:R-:W-:Y:S01]  /*6050*/  IMAD R33, R68, R37.reuse, RZ ;  /* 0x0000002544217224 */ /* 0x080fe200078e02ff */
[----:B------:R-:W-:Y:S01]  /*6060*/  LEA.HI.X.SX32 R21, R39, R46, 0x2, P3 ;  /* 0x0000002e27157211 */ /* 0x000fe200018f16ff */
[----:B------:R-:W-:Y:S01]  /*6070*/  IMAD R45, R62, R37, RZ ;  /* 0x000000253e2d7224 */ /* 0x000fe200078e02ff */
[----:B------:R-:W-:Y:S01]  /*6080*/  ISETP.LT.AND P3, PT, R74, UR15, !P0 ;  /* 0x0000000f4a007c0c */ /* 0x000fe2000c761270 */
[----:B------:R-:W-:Y:S01]  /*6090*/  IMAD R39, R37, 0x20, R39 ;  /* 0x0000002025277824 */ /* 0x000fe200078e0227 */
[----:B------:R-:W-:Y:S04]  /*60a0*/  STS.128 [R44], R8 ;  /* 0x000000082c007388 */ /* 0x000fe80000000c00 */
[----:B------:R2:W-:Y:S01]  /*60b0*/  STS.128 [R44+0x400], R76 ;  /* 0x0004004c2c007388 */ /* 0x0005e20000000c00 */
[----:B------:R-:W-:Y:S01]  /*60c0*/  BAR.SYNC.DEFER_BLOCKING 0x0 ;  /* 0x0000000000007b1d */ /* 0x000fe20000010000 */
[----:B--2---:R-:W-:Y:S01]  /*60d0*/  IMAD.MOV.U32 R76, RZ, RZ, R28 ;  /* 0x000000ffff4c7224 */ /* 0x004fe200078e001c */
[-C--:B------:R-:W-:Y:S01]  /*60e0*/  LEA R28, P5, R23, R2.reuse, 0x2 ;  /* 0x00000002171c7211 */ /* 0x080fe200078a10ff */
[----:B------:R-:W-:Y:S01]  /*60f0*/  IMAD.MOV.U32 R77, RZ, RZ, R30 ;  /* 0x000000ffff4d7224 */ /* 0x000fe200078e001e */
[----:B------:R-:W-:Y:S01]  /*6100*/  LEA R30, P6, R31, R2, 0x2 ;  /* 0x000000021f1e7211 */ /* 0x000fe200078c10ff */
[----:B------:R-:W-:Y:S01]  /*6110*/  IMAD.MOV.U32 R78, RZ, RZ, R32 ;  /* 0x000000ffff4e7224 */ /* 0x000fe200078e0020 */
[----:B------:R-:W-:Y:S01]  /*6120*/  LEA.HI.X.SX32 R29, R23, R46, 0x2, P5 ;  /* 0x0000002e171d7211 */ /* 0x000fe200028f16ff */
[----:B------:R-:W-:Y:S01]  /*6130*/  IMAD.MOV.U32 R79, RZ, RZ, R34 ;  /* 0x000000ffff4f7224 */ /* 0x000fe200078e0022 */
[----:B------:R-:W-:-:S02]  /*6140*/  ISETP.LT.AND P5, PT, R68, UR15, !P0 ;  /* 0x0000000f44007c0c */ /* 0x000fc4000c7a1270 */
[----:B------:R-:W-:Y:S02]  /*6150*/  LEA.HI.X.SX32 R31, R31, R46, 0x2, P6 ;  /* 0x0000002e1f1f7211 */ /* 0x000fe400030f16ff */
[C---:B------:R-:W-:Y:S01]  /*6160*/  LEA R32, P6, R33.reuse, R2, 0x2 ;  /* 0x0000000221207211 */ /* 0x040fe200078c10ff */
[----:B------:R-:W2:Y:S03]  /*6170*/  LDS.128 R24, [R36] ;  /* 0x0000000024187984 */ /* 0x000ea60000000c00 */
[----:B------:R-:W-:Y:S01]  /*6180*/  LEA.HI.X.SX32 R33, R33, R46, 0x2, P6 ;  /* 0x0000002e21217211 */ /* 0x000fe200030f16ff */
[----:B------:R-:W-:Y:S01]  /*6190*/  LDS.128 R8, [R36+0x800] ;  /* 0x0008000024087984 */ /* 0x000fe20000000c00 */
[----:B------:R-:W-:Y:S06]  /*61a0*/  BAR.SYNC.DEFER_BLOCKING 0x0 ;  /* 0x0000000000007b1d */ /* 0x000fec0000010000 */
[----:B------:R-:W-:Y:S04]  /*61b0*/  STS.128 [R44], R4 ;  /* 0x000000042c007388 */ /* 0x000fe80000000c00 */
[----:B------:R-:W-:Y:S01]  /*61c0*/  STS.128 [R44+0x400], R16 ;  /* 0x000400102c007388 */ /* 0x000fe20000000c00 */
[----:B------:R-:W-:Y:S06]  /*61d0*/  BAR.SYNC.DEFER_BLOCKING 0x0 ;  /* 0x0000000000007b1d */ /* 0x000fec0000010000 */
[----:B------:R-:W3:Y:S04]  /*61e0*/  LDS.128 R16, [R36] ;  /* 0x0000000024107984 */ /* 0x000ee80000000c00 */
[----:B------:R-:W-:Y:S01]  /*61f0*/  LDS.128 R4, [R36+0x800] ;  /* 0x0008000024047984 */ /* 0x000fe20000000c00 */
[----:B------:R-:W-:Y:S06]  /*6200*/  BAR.SYNC.DEFER_BLOCKING 0x0 ;  /* 0x0000000000007b1d */ /* 0x000fec0000010000 */
[----:B------:R-:W-:Y:S04]  /*6210*/  STS.128 [R44], R76 ;  /* 0x0000004c2c007388 */ /* 0x000fe80000000c00 */
[----:B------:R4:W-:Y:S01]  /*6220*/  STS.128 [R44+0x400], R80 ;  /* 0x000400502c007388 */ /* 0x0009e20000000c00 */
[----:B------:R-:W-:Y:S01]  /*6230*/  BAR.SYNC.DEFER_BLOCKING 0x0 ;  /* 0x0000000000007b1d */ /* 0x000fe20000010000 */
[----:B----4-:R-:W-:-:S05]  /*6240*/  LOP3.LUT R44, R0, 0x20, RZ, 0xfc, !PT ;  /* 0x00000020002c7812 */ /* 0x010fca00078efcff */
[----:B-1----:R1:W-:Y:S01]  /*6250*/  @P4 STG.E desc[UR22][R20.64], R40 ;  /* 0x0000002814004986 */ /* 0x0023e2000c101916 */
[----:B------:R-:W-:-:S04]  /*6260*/  LEA R22, P4, R3, R2, 0x2 ;  /* 0x0000000203167211 */ /* 0x000fc800078810ff */
[----:B------:R-:W-:Y:S01]  /*6270*/  LEA.HI.X.SX32 R23, R3, R46, 0x2, P4 ;  /* 0x0000002e03177211 */ /* 0x000fe200020f16ff */
[C---:B------:R-:W-:Y:S01]  /*6280*/  IMAD R3, R66.reuse, R37, RZ ;  /* 0x0000002542037224 */ /* 0x040fe200078e02ff */
[----:B------:R-:W-:-:S03]  /*6290*/  ISETP.LT.AND P4, PT, R66, UR15, !P0 ;  /* 0x0000000f42007c0c */ /* 0x000fc6000c781270 */
[----:B------:R4:W-:Y:S01]  /*62a0*/  @P3 STG.E desc[UR22][R22.64], R41 ;  /* 0x0000002916003986 */ /* 0x0009e2000c101916 */
[----:B------:R-:W-:-:S03]  /*62b0*/  LEA R34, P3, R3, R2, 0x2 ;  /* 0x0000000203227211 */ /* 0x000fc600078610ff */
[----:B------:R5:W-:Y:S01]  /*62c0*/  @P1 STG.E desc[UR22][R28.64], R42 ;  /* 0x0000002a1c001986 */ /* 0x000be2000c101916 */
[----:B------:R-:W-:Y:S01]  /*62d0*/  LEA.HI.X.SX32 R35, R3, R46, 0x2, P3 ;  /* 0x0000002e03237211 */ /* 0x000fe200018f16ff */
[CC--:B------:R-:W-:Y:S01]  /*62e0*/  IMAD R3, R64.reuse, R37.reuse, RZ ;  /* 0x0000002540037224 */ /* 0x0c0fe200078e02ff */
[----:B------:R-:W-:Y:S01]  /*62f0*/  ISETP.LT.AND P1, PT, R64, UR15, !P0 ;  /* 0x0000000f40007c0c */ /* 0x000fe2000c721270 */
[----:B------:R-:W-:Y:S01]  /*6300*/  @P2 STG.E desc[UR22][R30.64], R43 ;  /* 0x0000002b1e002986 */ /* 0x000fe2000c101916 */
[C---:B------:R-:W-:Y:S02]  /*6310*/  ISETP.LT.AND P3, PT, R60.reuse, UR15, !P0 ;  /* 0x0000000f3c007c0c */ /* 0x040fe4000c761270 */
[C---:B-1----:R-:W-:Y:S01]  /*6320*/  LEA R40, P2, R3.reuse, R2, 0x2 ;  /* 0x0000000203287211 */ /* 0x042fe200078410ff */
[----:B------:R-:W1:Y:S03]  /*6330*/  LDS.128 R20, [R36] ;  /* 0x0000000024147984 */ /* 0x000e660000000c00 */
[----:B----4-:R-:W-:Y:S01]  /*6340*/  LEA.HI.X.SX32 R41, R3, R46, 0x2, P2 ;  /* 0x0000002e03297211 */ /* 0x010fe200010f16ff */
[----:B--2---:R2:W-:Y:S01]  /*6350*/  @P5 STG.E desc[UR22][R32.64], R24 ;  /* 0x0000001820005986 */ /* 0x0045e2000c101916 */
[-C--:B-----5:R-:W-:Y:S01]  /*6360*/  IMAD R29, R60, R37.reuse, RZ ;  /* 0x000000253c1d7224 */ /* 0x0a0fe200078e02ff */
[C---:B------:R-:W-:Y:S01]  /*6370*/  ISETP.LT.AND P2, PT, R58.reuse, UR15, !P0 ;  /* 0x0000000f3a007c0c */ /* 0x040fe2000c741270 */
[----:B------:R-:W-:Y:S01]  /*6380*/  IMAD R3, R58, R37, RZ ;  /* 0x000000253a037224 */ /* 0x000fe200078e02ff */
[----:B------:R4:W-:Y:S01]  /*6390*/  @P4 STG.E desc[UR22][R34.64], R25 ;  /* 0x0000001922004986 */ /* 0x0009e2000c101916 */
[----:B------:R-:W-:-:S02]  /*63a0*/  ISETP.LT.AND P4, PT, R62, UR15, !P0 ;  /* 0x0000000f3e007c0c */ /* 0x000fc4000c781270 */
[----:B------:R-:W-:Y:S01]  /*63b0*/  ISETP.LT.AND P5, PT, R44, UR15, !P0 ;  /* 0x0000000f2c007c0c */ /* 0x000fe2000c7a1270 */
[----:B------:R5:W-:Y:S01]  /*63c0*/  @P1 STG.E desc[UR22][R40.64], R26 ;  /* 0x0000001a28001986 */ /* 0x000be2000c101916 */
[-C--:B------:R-:W-:Y:S02]  /*63d0*/  LEA R28, P1, R29, R2.reuse, 0x2 ;  /* 0x000000021d1c7211 */ /* 0x080fe400078210ff */
[----:B--2---:R-:W-:Y:S01]  /*63e0*/  LEA R24, P6, R45, R2, 0x2 ;  /* 0x000000022d187211 */ /* 0x004fe200078c10ff */
[----:B------:R-:W-:Y:S01]  /*63f0*/  IMAD R33, R56, R37, RZ ;  /* 0x0000002538217224 */ /* 0x000fe200078e02ff */
[-C--:B------:R-:W-:Y:S02]  /*6400*/  LEA.HI.X.SX32 R29, R29, R46.reuse, 0x2, P1 ;  /* 0x0000002e1d1d7211 */ /* 0x080fe400008f16ff */
[----:B----4-:R-:W-:Y:S02]  /*6410*/  LEA.HI.X.SX32 R25, R45, R46, 0x2, P6 ;  /* 0x0000002e2d197211 */ /* 0x010fe400030f16ff */
[----:B------:R-:W-:-:S02]  /*6420*/  LEA R30, P6, R3, R2, 0x2 ;  /* 0x00000002031e7211 */ /* 0x000fc400078c10ff */
[----:B------:R-:W-:Y:S01]  /*6430*/  ISETP.LT.AND P1, PT, R56, UR15, !P0 ;  /* 0x0000000f38007c0c */ /* 0x000fe2000c721270 */
[----:B------:R2:W-:Y:S01]  /*6440*/  @P4 STG.E desc[UR22][R24.64], R27 ;  /* 0x0000001b18004986 */ /* 0x0005e2000c101916 */
[----:B------:R-:W-:Y:S01]  /*6450*/  LEA.HI.X.SX32 R31, R3, R46, 0x2, P6 ;  /* 0x0000002e031f7211 */ /* 0x000fe200030f16ff */
[-C--:B------:R-:W-:Y:S01]  /*6460*/  IMAD R3, R54, R37.reuse, RZ ;  /* 0x0000002536037224 */ /* 0x080fe200078e02ff */
[C---:B------:R-:W-:Y:S01]  /*6470*/  ISETP.LT.AND P6, PT, R52.reuse, UR15, !P0 ;  /* 0x0000000f34007c0c */ /* 0x040fe2000c7c1270 */
[----:B---3--:R3:W-:Y:S01]  /*6480*/  @P3 STG.E desc[UR22][R28.64], R16 ;  /* 0x000000101c003986 */ /* 0x0087e2000c101916 */
[C---:B------:R-:W-:Y:S01]  /*6490*/  LEA R32, P3, R33.reuse, R2, 0x2 ;  /* 0x0000000221207211 */ /* 0x040fe200078610ff */
[----:B-----5:R-:W-:Y:S01]  /*64a0*/  IMAD R41, R52, R37, RZ ;  /* 0x0000002534297224 */ /* 0x020fe200078e02ff */
[----:B------:R-:W-:Y:S01]  /*64b0*/  LOP3.LUT R26, R0, 0x22, RZ, 0xfc, !PT ;  /* 0x00000022001a7812 */ /* 0x000fe200078efcff */
[----:B------:R4:W-:Y:S01]  /*64c0*/  @P2 STG.E desc[UR22][R30.64], R17 ;  /* 0x000000111e002986 */ /* 0x0009e2000c101916 */
[----:B------:R-:W-:-:S02]  /*64d0*/  LEA.HI.X.SX32 R33, R33, R46, 0x2, P3 ;  /* 0x0000002e21217211 */ /* 0x000fc400018f16ff */
[C---:B------:R-:W-:Y:S01]  /*64e0*/  LEA R34, P3, R3.reuse, R2, 0x2 ;  /* 0x0000000203227211 */ /* 0x040fe200078610ff */
[-C--:B--2---:R-:W-:Y:S01]  /*64f0*/  IMAD R27, R48, R37.reuse, RZ ;  /* 0x00000025301b7224 */ /* 0x084fe200078e02ff */
[----:B------:R-:W-:Y:S01]  /*6500*/  ISETP.LT.AND P2, PT, R54, UR15, !P0 ;  /* 0x0000000f36007c0c */ /* 0x000fe2000c741270 */
[----:B------:R2:W-:Y:S01]  /*6510*/  @P1 STG.E desc[UR22][R32.64], R18 ;  /* 0x0000001220001986 */ /* 0x0005e2000c101916 */
[----:B------:R-:W-:Y:S01]  /*6520*/  LEA.HI.X.SX32 R35, R3, R46, 0x2, P3 ;  /* 0x0000002e03237211 */ /* 0x000fe200018f16ff */
[C---:B------:R-:W-:Y:S01]  /*6530*/  IMAD R3, R50.reuse, R37, RZ ;  /* 0x0000002532037224 */ /* 0x040fe200078e02ff */
[C---:B------:R-:W-:Y:S02]  /*6540*/  LEA R24, P1, R41.reuse, R2, 0x2 ;  /* 0x0000000229187211 */ /* 0x040fe400078210ff */
[----:B------:R-:W-:Y:S02]  /*6550*/  ISETP.LT.AND P3, PT, R50, UR15, !P0 ;  /* 0x0000000f32007c0c */ /* 0x000fe4000c761270 */
[----:B------:R-:W-:-:S02]  /*6560*/  LEA.HI.X.SX32 R25, R41, R46, 0x2, P1 ;  /* 0x0000002e29197211 */ /* 0x000fc400008f16ff */
[C---:B---3--:R-:W-:Y:S02]  /*6570*/  LEA R16, P1, R3.reuse, R2, 0x2 ;  /* 0x0000000203107211 */ /* 0x048fe400078210ff */
[----:B------:R-:W-:Y:S01]  /*6580*/  ISETP.LT.AND P4, PT, R26, UR15, !P0 ;  /* 0x0000000f1a007c0c */ /* 0x000fe2000c781270 */
[----:B------:R-:W-:Y:S01]  /*6590*/  @P2 STG.E desc[UR22][R34.64], R19 ;  /* 0x0000001322002986 */ /* 0x000fe2000c101916 */
[----:B----4-:R-:W-:Y:S01]  /*65a0*/  LEA.HI.X.SX32 R17, R3, R46, 0x2, P1 ;  /* 0x0000002e03117211 */ /* 0x010fe200008f16ff */
[----:B------:R-:W-:Y:S01]  /*65b0*/  IMAD R3, R38, R37, RZ ;  /* 0x0000002526037224 */ /* 0x000fe200078e02ff */
[----:B------:R-:W-:Y:S01]  /*65c0*/  ISETP.LT.AND P2, PT, R48, UR15, !P0 ;  /* 0x0000000f30007c0c */ /* 0x000fe2000c741270 */
[----:B-1----:R1:W-:Y:S01]  /*65d0*/  @P6 STG.E desc[UR22][R24.64], R20 ;  /* 0x0000001418006986 */ /* 0x0023e2000c101916 */
[----:B------:R-:W-:Y:S02]  /*65e0*/  LEA R26, P6, R27, R2, 0x2 ;  /* 0x000000021b1a7211 */ /* 0x000fe400078c10ff */
[----:B--2---:R-:W-:Y:S01]  /*65f0*/  LOP3.LUT R18, R0, 0x24, RZ, 0xfc, !PT ;  /* 0x0000002400127812 */ /* 0x004fe200078efcff */
[----:B------:R2:W-:Y:S01]  /*6600*/  @P3 STG.E desc[UR22][R16.64], R21 ;  /* 0x0000001510003986 */ /* 0x0005e2000c101916 */
[----:B------:R-:W-:-:S02]  /*6610*/  ISETP.LT.AND P1, PT, R38, UR15, !P0 ;  /* 0x0000000f26007c0c */ /* 0x000fc4000c721270 */
[----:B------:R-:W-:Y:S02]  /*6620*/  LEA.HI.X.SX32 R27, R27, R46, 0x2, P6 ;  /* 0x0000002e1b1b7211 */ /* 0x000fe400030f16ff */
[----:B------:R-:W-:Y:S02]  /*6630*/  ISETP.LT.AND P3, PT, R18, UR15, !P0 ;  /* 0x0000000f12007c0c */ /* 0x000fe4000c761270 */
[C---:B------:R-:W-:Y:S01]  /*6640*/  LEA R18, P6, R3.reuse, R2, 0x2 ;  /* 0x0000000203127211 */ /* 0x040fe200078c10ff */
[----:B------:R3:W-:Y:S01]  /*6650*/  @P2 STG.E desc[UR22][R26.64], R22 ;  /* 0x000000161a002986 */ /* 0x0007e2000c101916 */
[----:B-1----:R-:W-:Y:S02]  /*6660*/  LOP3.LUT R20, R0, 0x28, RZ, 0xfc, !PT ;  /* 0x0000002800147812 */ /* 0x002fe400078efcff */
[----:B------:R-:W-:Y:S01]  /*6670*/  LEA.HI.X.SX32 R19, R3, R46, 0x2, P6 ;  /* 0x0000002e03137211 */ /* 0x000fe200030f16ff */
[----:B------:R-:W-:Y:S01]  /*6680*/  IMAD R3, R37, 0x2, R39 ;  /* 0x0000000225037824 */ /* 0x000fe200078e0227 */
[----:B------:R-:W-:-:S02]  /*6690*/  LEA R24, P6, R39, R2, 0x2 ;  /* 0x0000000227187211 */ /* 0x000fc400078c10ff */
[----:B------:R-:W-:Y:S01]  /*66a0*/  LOP3.LUT R28, R0, 0x26, RZ, 0xfc, !PT ;  /* 0x00000026001c7812 */ /* 0x000fe200078efcff */
[----:B------:R1:W-:Y:S01]  /*66b0*/  @P1 STG.E desc[UR22][R18.64], R23 ;  /* 0x0000001712001986 */ /* 0x0003e2000c101916 */
[----:B------:R-:W-:Y:S01]  /*66c0*/  LEA.HI.X.SX32 R25, R39, R46, 0x2, P6 ;  /* 0x0000002e27197211 */ /* 0x000fe200030f16ff */
[----:B--2---:R-:W-:Y:S01]  /*66d0*/  IMAD R21, R37, 0x2, R3 ;  /* 0x0000000225157824 */ /* 0x004fe200078e0203 */
[----:B------:R-:W-:Y:S02]  /*66e0*/  ISETP.LT.AND P1, PT, R20, UR15, !P0 ;  /* 0x0000000f14007c0c */ /* 0x000fe4000c721270 */
[C---:B------:R-:W-:Y:S01]  /*66f0*/  LEA R16, P6, R3.reuse, R2, 0x2 ;  /* 0x0000000203107211 */ /* 0x040fe200078c10ff */
[----:B------:R2:W-:Y:S01]  /*6700*/  @P5 STG.E desc[UR22][R24.64], R12 ;  /* 0x0000000c18005986 */ /* 0x0005e2000c101916 */
[----:B------:R-:W-:Y:S02]  /*6710*/  LOP3.LUT R20, R0, 0x2a, RZ, 0xfc, !PT ;  /* 0x0000002a00147812 */ /* 0x000fe400078efcff */
[----:B------:R-:W-:Y:S01]  /*6720*/  LEA.HI.X.SX32 R17, R3, R46, 0x2, P6 ;  /* 0x0000002e03117211 */ /* 0x000fe200030f16ff */
[----:B------:R-:W-:Y:S01]  /*6730*/  IMAD R3, R37, 0x2, R21 ;  /* 0x0000000225037824 */ /* 0x000fe200078e0215 */
[----:B------:R-:W-:-:S02]  /*6740*/  ISETP.LT.AND P5, PT, R20, UR15, !P0 ;  /* 0x0000000f14007c0c */ /* 0x000fc4000c7a1270 */
[----:B------:R-:W-:Y:S01]  /*6750*/  LEA R20, P6, R21, R2, 0x2 ;  /* 0x0000000215147211 */ /* 0x000fe200078c10ff */
[----:B------:R-:W-:Y:S01]  /*6760*/  @P4 STG.E desc[UR22][R16.64], R13 ;  /* 0x0000000d10004986 */ /* 0x000fe2000c101916 */
[----:B---3--:R-:W-:Y:S01]  /*6770*/  LOP3.LUT R22, R0, 0x2c, RZ, 0xfc, !PT ;  /* 0x0000002c00167812 */ /* 0x008fe200078efcff */
[----:B-1----:R-:W-:Y:S01]  /*6780*/  IMAD R23, R37, 0x2, R3 ;  /* 0x0000000225177824 */ /* 0x002fe200078e0203 */
[----:B------:R-:W-:Y:S02]  /*6790*/  ISETP.LT.AND P2, PT, R28, UR15, !P0 ;  /* 0x0000000f1c007c0c */ /* 0x000fe4000c741270 */
[----:B------:R-:W-:Y:S02]  /*67a0*/  LEA.HI.X.SX32 R21, R21, R46, 0x2, P6 ;  /* 0x0000002e15157211 */ /* 0x000fe400030f16ff */
[----:B------:R-:W-:Y:S02]  /*67b0*/  ISETP.LT.AND P4, PT, R22, UR15, !P0 ;  /* 0x0000000f16007c0c */ /* 0x000fe4000c781270 */
[----:B------:R-:W-:Y:S01]  /*67c0*/  LOP3.LUT R22, R0, 0x2e, RZ, 0xfc, !PT ;  /* 0x0000002e00167812 */ /* 0x000fe200078efcff */
[----:B------:R1:W-:Y:S01]  /*67d0*/  @P3 STG.E desc[UR22][R20.64], R14 ;  /* 0x0000000e14003986 */ /* 0x0003e2000c101916 */
[----:B------:R-:W-:-:S02]  /*67e0*/  LEA R18, P6, R3, R2, 0x2 ;  /* 0x0000000203127211 */ /* 0x000fc400078c10ff */
[----:B------:R-:W-:Y:S02]  /*67f0*/  ISETP.LT.AND P3, PT, R22, UR15, !P0 ;  /* 0x0000000f16007c0c */ /* 0x000fe4000c761270 */
[----:B------:R-:W-:Y:S01]  /*6800*/  LEA.HI.X.SX32 R19, R3, R46, 0x2, P6 ;  /* 0x0000002e03137211 */ /* 0x000fe200030f16ff */
[----:B------:R-:W-:Y:S01]  /*6810*/  IMAD R3, R37, 0x2, R23 ;  /* 0x0000000225037824 */ /* 0x000fe200078e0217 */
[C---:B------:R-:W-:Y:S02]  /*6820*/  LEA R22, P6, R23.reuse, R2, 0x2 ;  /* 0x0000000217167211 */ /* 0x040fe400078c10ff */
[----:B--2---:R-:W-:Y:S01]  /*6830*/  LOP3.LUT R12, R0, 0x30, RZ, 0xfc, !PT ;  /* 0x00000030000c7812 */ /* 0x004fe200078efcff */
[----:B------:R-:W-:Y:S01]  /*6840*/  @P2 STG.E desc[UR22][R18.64], R15 ;  /* 0x0000000f12002986 */ /* 0x000fe2000c101916 */
[----:B------:R-:W-:Y:S01]  /*6850*/  LEA.HI.X.SX32 R23, R23, R46, 0x2, P6 ;  /* 0x0000002e17177211 */ /* 0x000fe200030f16ff */
[----:B-1----:R-:W-:Y:S01]  /*6860*/  IMAD R14, R37, 0x2, R3 ;  /* 0x00000002250e7824 */ /* 0x002fe200078e0203 */
[----:B------:R-:W-:-:S02]  /*6870*/  ISETP.LT.AND P2, PT, R12, UR15, !P0 ;  /* 0x0000000f0c007c0c */ /* 0x000fc4000c741270 */
[----:B------:R-:W-:Y:S01]  /*6880*/  LOP3.LUT R16, R0, 0x32, RZ, 0xfc, !PT ;  /* 0x0000003200107812 */ /* 0x000fe200078efcff */
[----:B------:R1:W-:Y:S01]  /*6890*/  @P1 STG.E desc[UR22][R22.64], R8 ;  /* 0x0000000816001986 */ /* 0x0003e2000c101916 */
[C---:B------:R-:W-:Y:S02]  /*68a0*/  LEA R12, P6, R3.reuse, R2, 0x2 ;  /* 0x00000002030c7211 */ /* 0x040fe400078c10ff */
[----:B------:R-:W-:Y:S02]  /*68b0*/  ISETP.LT.AND P1, PT, R16, UR15, !P0 ;  /* 0x0000000f10007c0c */ /* 0x000fe4000c721270 */
[----:B------:R-:W-:Y:S01]  /*68c0*/  LEA.HI.X.SX32 R13, R3, R46, 0x2, P6 ;  /* 0x0000002e030d7211 */ /* 0x000fe200030f16ff */
[C---:B------:R-:W-:Y:S01]  /*68d0*/  IMAD R3, R37.reuse, 0x2, R14 ;  /* 0x0000000225037824 */ /* 0x040fe200078e020e */
[----:B------:R-:W-:Y:S02]  /*68e0*/  LEA R16, P6, R14, R2, 0x2 ;  /* 0x000000020e107211 */ /* 0x000fe400078c10ff */
[----:B------:R-:W-:Y:S01]  /*68f0*/  LOP3.LUT R20, R0, 0x34, RZ, 0xfc, !PT ;  /* 0x0000003400147812 */ /* 0x000fe200078efcff */
[----:B------:R2:W-:Y:S01]  /*6900*/  @P5 STG.E desc[UR22][R12.64], R9 ;  /* 0x000000090c005986 */ /* 0x0005e2000c101916 */
[----:B------:R-:W-:Y:S01]  /*6910*/  LEA.HI.X.SX32 R17, R14, R46, 0x2, P6 ;  /* 0x0000002e0e117211 */ /* 0x000fe200030f16ff */
[----:B-1----:R-:W-:Y:S01]  /*6920*/  IMAD R8, R37, 0x2, R3 ;  /* 0x0000000225087824 */ /* 0x002fe200078e0203 */
[----:B------:R-:W-:-:S02]  /*6930*/  LEA R14, P6, R3, R2, 0x2 ;  /* 0x00000002030e7211 */ /* 0x000fc400078c10ff */
[----:B------:R-:W-:Y:S01]  /*6940*/  LOP3.LUT R18, R0, 0x36, RZ, 0xfc, !PT ;  /* 0x0000003600127812 */ /* 0x000fe200078efcff */
[----:B------:R1:W-:Y:S01]  /*6950*/  @P4 STG.E desc[UR22][R16.64], R10 ;  /* 0x0000000a10004986 */ /* 0x0003e2000c101916 */
[----:B------:R-:W-:Y:S02]  /*6960*/  ISETP.LT.AND P5, PT, R20, UR15, !P0 ;  /* 0x0000000f14007c0c */ /* 0x000fe4000c7a1270 */
[----:B------:R-:W-:Y:S01]  /*6970*/  LEA.HI.X.SX32 R15, R3, R46, 0x2, P6 ;  /* 0x0000002e030f7211 */ /* 0x000fe200030f16ff */
[----:B------:R-:W3:Y:S01]  /*6980*/  LDS.128 R20, [R36+0x800] ;  /* 0x0008000024147984 */ /* 0x000ee20000000c00 */
[----:B------:R-:W-:Y:S01]  /*6990*/  ISETP.LT.AND P4, PT, R18, UR15, !P0 ;  /* 0x0000000f12007c0c */ /* 0x000fe2000c781270 */
[C---:B------:R-:W-:Y:S01]  /*69a0*/  IMAD R3, R37.reuse, 0x2, R8 ;  /* 0x0000000225037824 */ /* 0x040fe200078e0208 */
[----:B------:R-:W-:Y:S01]  /*69b0*/  LEA R18, P6, R8, R2, 0x2 ;  /* 0x0000000208127211 */ /* 0x000fe200078c10ff */
[----:B------:R4:W-:Y:S01]  /*69c0*/  @P3 STG.E desc[UR22][R14.64], R11 ;  /* 0x0000000b0e003986 */ /* 0x0009e2000c101916 */
[----:B--2---:R-:W-:Y:S01]  /*69d0*/  LOP3.LUT R9, R0, 0x38, RZ, 0xfc, !PT ;  /* 0x0000003800097812 */ /* 0x004fe200078efcff */
[----:B------:R-:W-:Y:S01]  /*69e0*/  IMAD R13, R37, 0x2, R3 ;  /* 0x00000002250d7824 */ /* 0x000fe200078e0203 */
[----:B------:R-:W-:-:S02]  /*69f0*/  LEA.HI.X.SX32 R19, R8, R46, 0x2, P6 ;  /* 0x0000002e08137211 */ /* 0x000fc400030f16ff */
[----:B------:R-:W-:Y:S02]  /*6a00*/  LEA R8, P6, R3, R2, 0x2 ;  /* 0x0000000203087211 */ /* 0x000fe400078c10ff */
[----:B------:R-:W-:Y:S01]  /*6a10*/  ISETP.LT.AND P3, PT, R9, UR15, !P0 ;  /* 0x0000000f09007c0c */ /* 0x000fe2000c761270 */
[----:B------:R2:W-:Y:S01]  /*6a20*/  @P2 STG.E desc[UR22][R18.64], R4 ;  /* 0x0000000412002986 */ /* 0x0005e2000c101916 */
[----:B------:R-:W-:Y:S01]  /*6a30*/  LEA.HI.X.SX32 R9, R3, R46, 0x2, P6 ;  /* 0x0000002e03097211 */ /* 0x000fe200030f16ff */
[C---:B------:R-:W-:Y:S01]  /*6a40*/  IMAD R3, R37.reuse, 0x2, R13 ;  /* 0x0000000225037824 */ /* 0x040fe200078e020d */
[C---:B------:R-:W-:Y:S02]  /*6a50*/  LOP3.LUT R12, R0.reuse, 0x3a, RZ, 0xfc, !PT ;  /* 0x0000003a000c7812 */ /* 0x040fe400078efcff */
[----:B-1----:R-:W-:Y:S01]  /*6a60*/  LOP3.LUT R17, R0, 0x3e, RZ, 0xfc, !PT ;  /* 0x0000003e00117812 */ /* 0x002fe200078efcff */
[----:B----4-:R-:W-:Y:S01]  /*6a70*/  IMAD R15, R37, 0x2, R3 ;  /* 0x00000002250f7824 */ /* 0x010fe200078e0203 */
[----:B------:R-:W-:Y:S01]  /*6a80*/  ISETP.LT.AND P2, PT, R12, UR15, !P0 ;  /* 0x0000000f0c007c0c */ /* 0x000fe2000c741270 */
[----:B------:R1:W-:Y:S01]  /*6a90*/  @P1 STG.E desc[UR22][R8.64], R5 ;  /* 0x0000000508001986 */ /* 0x0003e2000c101916 */
[----:B------:R-:W-:-:S02]  /*6aa0*/  LEA R10, P6, R13, R2, 0x2 ;  /* 0x000000020d0a7211 */ /* 0x000fc400078c10ff */
[----:B------:R-:W-:Y:S01]  /*6ab0*/  LOP3.LUT R24, R0, 0x3c, RZ, 0xfc, !PT ;  /* 0x0000003c00187812 */ /* 0x000fe200078efcff */
[----:B------:R-:W-:Y:S01]  /*6ac0*/  IMAD R0, R37, 0x2, R15 ;  /* 0x0000000225007824 */ /* 0x000fe200078e020f */
[----:B------:R-:W-:Y:S02]  /*6ad0*/  LEA R12, P1, R3, R2, 0x2 ;  /* 0x00000002030c7211 */ /* 0x000fe400078210ff */
[-C--:B------:R-:W-:Y:S01]  /*6ae0*/  LEA.HI.X.SX32 R11, R13, R46.reuse, 0x2, P6 ;  /* 0x0000002e0d0b7211 */ /* 0x080fe200030f16ff */
[----:B------:R-:W-:Y:S01]  /*6af0*/  IMAD R16, R37, 0x2, R0 ;  /* 0x0000000225107824 */ /* 0x000fe200078e0200 */
[----:B------:R-:W-:Y:S02]  /*6b00*/  LEA.HI.X.SX32 R13, R3, R46, 0x2, P1 ;  /* 0x0000002e030d7211 */ /* 0x000fe400008f16ff */
[-C--:B------:R-:W-:Y:S01]  /*6b10*/  LEA R14, P6, R15, R2.reuse, 0x2 ;  /* 0x000000020f0e7211 */ /* 0x080fe200078c10ff */
[----:B------:R-:W-:Y:S01]  /*6b20*/  IMAD R37, R37, 0x2, R16 ;  /* 0x0000000225257824 */ /* 0x000fe200078e0210 */
[----:B--2---:R-:W-:Y:S01]  /*6b30*/  LEA R4, P1, R0, R2, 0x2 ;  /* 0x0000000200047211 */ /* 0x004fe200078210ff */
[----:B------:R2:W-:Y:S01]  /*6b40*/  @P5 STG.E desc[UR22][R10.64], R6 ;  /* 0x000000060a005986 */ /* 0x0005e2000c101916 */
[----:B------:R-:W-:-:S02]  /*6b50*/  LEA.HI.X.SX32 R15, R15, R46, 0x2, P6 ;  /* 0x0000002e0f0f7211 */ /* 0x000fc400030f16ff */
[----:B-1----:R-:W-:Y:S01]  /*6b60*/  LEA.HI.X.SX32 R5, R0, R46, 0x2, P1 ;  /* 0x0000002e00057211 */ /* 0x002fe200008f16ff */
[----:B------:R2:W-:Y:S01]  /*6b70*/  @P4 STG.E desc[UR22][R12.64], R7 ;  /* 0x000000070c004986 */ /* 0x0005e2000c101916 */
[----:B------:R-:W-:Y:S02]  /*6b80*/  LEA R8, P6, R16, R2, 0x2 ;  /* 0x0000000210087211 */ /* 0x000fe400078c10ff */
[----:B------:R-:W-:Y:S01]  /*6b90*/  ISETP.LT.AND P1, PT, R24, UR15, !P0 ;  /* 0x0000000f18007c0c */ /* 0x000fe2000c721270 */
[----:B---3--:R2:W-:Y:S01]  /*6ba0*/  @P3 STG.E desc[UR22][R14.64], R20 ;  /* 0x000000140e003986 */ /* 0x0085e2000c101916 */
[----:B------:R-:W-:Y:S02]  /*6bb0*/  ISETP.LT.AND P0, PT, R17, UR15, !P0 ;  /* 0x0000000f11007c0c */ /* 0x000fe4000c701270 */
[----:B------:R-:W-:Y:S01]  /*6bc0*/  LEA.HI.X.SX32 R9, R16, R46, 0x2, P6 ;  /* 0x0000002e10097211 */ /* 0x000fe200030f16ff */
[----:B------:R2:W-:Y:S01]  /*6bd0*/  @P2 STG.E desc[UR22][R4.64], R21 ;  /* 0x0000001504002986 */ /* 0x0005e2000c101916 */
[----:B------:R-:W-:-:S04]  /*6be0*/  LEA R2, P6, R37, R2, 0x2 ;  /* 0x0000000225027211 */ /* 0x000fc800078c10ff */
[----:B------:R-:W-:-:S03]  /*6bf0*/  LEA.HI.X.SX32 R3, R37, R46, 0x2, P6 ;  /* 0x0000002e25037211 */ /* 0x000fc600030f16ff */
[----:B------:R2:W-:Y:S04]  /*6c00*/  @P1 STG.E desc[UR22][R8.64], R22 ;  /* 0x0000001608001986 */ /* 0x0005e8000c101916 */
[----:B------:R2:W-:Y:S01]  /*6c10*/  @P0 STG.E desc[UR22][R2.64], R23 ;  /* 0x0000001702000986 */ /* 0x0005e2000c101916 */
[----:B------:R-:W-:Y:S06]  /*6c20*/  BAR.SYNC.DEFER_BLOCKING 0x0 ;  /* 0x0000000000007b1d */ /* 0x000fec0000010000 */
[----:B------:R-:W-:Y:S05]  /*6c30*/  BRA.U UP0, `(.L_x_13) ;  /* 0x0000000100a07547 */ /* 0x000fea000b800000 */
[----:B------:R-:W1:Y:S01]  /*6c40*/  S2UR UR5, SR_CgaCtaId ;  /* 0x00000000000579c3 */ /* 0x000e620000008800 */
[----:B------:R-:W-:Y:S01]  /*6c50*/  NOP ;  /* 0x0000000000007918 */ /* 0x000fe20000000000 */
[----:B------:R-:W-:Y:S01]  /*6c60*/  UMOV UR4, 0x50 ;  /* 0x0000005000047882 */ /* 0x000fe20000000000 */
[----:B------:R-:W-:Y:S02]  /*6c70*/  IMAD.U32 R0, RZ, RZ, UR26 ;  /* 0x0000001aff007e24 */ /* 0x000fe4000f8e00ff */
[----:B--2---:R-:W-:Y:S02]  /*6c80*/  IMAD.MOV.U32 R3, RZ, RZ, 0x3 ;  /* 0x00000003ff037424 */ /* 0x004fe400078e00ff */
[----:B------:R-:W-:Y:S01]  /*6c90*/  IMAD.MOV.U32 R7, RZ, RZ, 0x1 ;  /* 0x00000001ff077424 */ /* 0x000fe200078e00ff */
[----:B------:R-:W-:-:S04]  /*6ca0*/  LOP3.LUT R0, R0, 0xffff, RZ, 0xc0, !PT ;  /* 0x0000ffff00007812 */ /* 0x000fc800078ec0ff */
[----:B------:R-:W-:-:S05]  /*6cb0*/  SHF.R.U32.HI R0, RZ, 0x5, R0 ;  /* 0x00000005ff007819 */ /* 0x000fca0000011600 */
[----:B------:R-:W-:Y:S01]  /*6cc0*/  VIADD R2, R0, 0x10 ;  /* 0x0000001000027836 */ /* 0x000fe20000000000 */
[----:B------:R-:W-:Y:S01]  /*6cd0*/  SHF.L.U32 R0, R3, R0, RZ ;  /* 0x0000000003007219 */ /* 0x000fe200000006ff */
[----:B-1----:R-:W-:-:S03]  /*6ce0*/  ULEA UR6, UR5, UR4, 0x18 ;  /* 0x0000000405067291 */ /* 0x002fc6000f8ec0ff */
[----:B------:R-:W-:-:S04]  /*6cf0*/  SHF.L.U32 R3, R7, R2, RZ ;  /* 0x0000000207037219 */ /* 0x000fc800000006ff */
[----:B------:R-:W-:Y:S02]  /*6d00*/  LOP3.LUT R0, R3, R0, RZ, 0xfc, !PT ;  /* 0x0000000003007212 */ /* 0x000fe400078efcff */
[----:B------:R-:W1:Y:S02]  /*6d10*/  LDS R5, [UR6] ;  /* 0x00000006ff057984 */ /* 0x000e640008000800 */
[C---:B------:R-:W-:Y:S02]  /*6d20*/  LOP3.LUT R2, R0.reuse, 0xffff, RZ, 0xc0, !PT ;  /* 0x0000ffff00027812 */ /* 0x040fe400078ec0ff */
[----:B-1----:R-:W-:-:S04]  /*6d30*/  LOP3.LUT R3, R0, 0xffff, R5, 0x80, !PT ;  /* 0x0000ffff00037812 */ /* 0x002fc800078e8005 */
[----:B------:R-:W-:-:S13]  /*6d40*/  ISETP.NE.AND P0, PT, R3, R2, PT ;  /* 0x000000020300720c */ /* 0x000fda0003f05270 */
[----:B------:R-:W-:Y:S05]  /*6d50*/  @P0 BRA `(.L_x_14) ;  /* 0x0000000000500947 */ /* 0x000fea0003800000 */
[----:B------:R-:W-:Y:S02]  /*6d60*/  SHF.R.U32.HI R5, RZ, 0x10, R5 ;  /* 0x00000010ff057819 */ /* 0x000fe40000011605 */
[----:B------:R-:W-:-:S04]  /*6d70*/  SHF.R.U32.HI R2, RZ, 0x10, R0 ;  /* 0x00000010ff027819 */ /* 0x000fc80000011600 */
[----:B------:R-:W-:-:S04]  /*6d80*/  LOP3.LUT R5, R5, R2, RZ, 0xc0, !PT ;  /* 0x0000000205057212 */ /* 0x000fc800078ec0ff */
[----:B------:R-:W-:-:S13]  /*6d90*/  ISETP.NE.AND P0, PT, R5, R2, PT ;  /* 0x000000020500720c */ /* 0x000fda0003f05270 */
[----:B------:R-:W-:Y:S05]  /*6da0*/  @P0 BRA `(.L_x_15) ;  /* 0x0000000000300947 */ /* 0x000fea0003800000 */
[----:B------:R-:W-:Y:S01]  /*6db0*/  R2UR UR4, R0 ;  /* 0x00000000000472ca */ /* 0x000fe200000e0000 */
[----:B------:R-:W-:Y:S01]  /*6dc0*/  VOTEU.ANY UR5, UPT, PT ;  /* 0x0000000000057886 */ /* 0x000fe200038e0100 */
[----:B------:R-:W1:Y:S01]  /*6dd0*/  S2R R0, SR_LANEID ;  /* 0x0000000000007919 */ /* 0x000e620000000000 */
[----:B------:R-:W-:-:S10]  /*6de0*/  UFLO.U32 UR5, UR5 ;  /* 0x00000005000572bd */ /* 0x000fd400080e0000 */
[----:B------:R-:W-:-:S06]  /*6df0*/  ULOP3.LUT UR4, URZ, UR4, URZ, 0x33, !UPT ;  /* 0x00000004ff047292 */ /* 0x000fcc000f8e33ff */
[----:B------:R-:W-:-:S04]  /*6e00*/  IMAD.U32 R2, RZ, RZ, UR4 ;  /* 0x00000004ff027e24 */ /* 0x000fc8000f8e00ff */
[----:B------:R-:W2:Y:S02]  /*6e10*/  REDUX UR7, R2 ;  /* 0x00000000020773c4 */ /* 0x000ea40000000000 */
[----:B------:R3:W-:Y:S01]  /*6e20*/  UTCATOMSWS.AND URZ, UR4 ;  /* 0x0000000400ff79e3 */ /* 0x0007e20008000000 */
[----:B-1----:R-:W-:Y:S01]  /*6e30*/  ISETP.EQ.U32.AND P0, PT, R0, UR5, PT ;  /* 0x0000000500007c0c */ /* 0x002fe2000bf02070 */
[----:B--2---:R-:W-:-:S12]  /*6e40*/  IMAD.U32 R0, RZ, RZ, UR7 ;  /* 0x00000007ff007e24 */ /* 0x004fd8000f8e00ff */
[----:B------:R3:W-:Y:S01]  /*6e50*/  @P0 ATOMS.AND RZ, [UR6], R0 ;  /* 0x00000000ffff098c */ /* 0x0007e2000a800006 */
[----:B------:R-:W-:Y:S05]  /*6e60*/  BRA `(.L_x_13) ;  /* 0x0000000000147947 */ /* 0x000fea0003800000 */
.L_x_15:
[----:B------:R-:W-:-:S07]  /*6e70*/  MOV R2, 0x6e90 ;  /* 0x00006e9000027802 */ /* 0x000fce0000000f00 */
[----:B------:R-:W-:Y:S05]  /*6e80*/  CALL.REL.NOINC `($__internal_0_$__cuda_sm10x_tcgen05_guardrail_trap_col_being_dealloced_not_returned_by_alloc) ;  /* 0x00000000002c7944 */ /* 0x000fea0003c00000 */
[----:B------:R-:W-:Y:S05]  /*6e90*/  BRA `(.L_x_13) ;  /* 0x0000000000087947 */ /* 0x000fea0003800000 */
.L_x_14:
[----:B------:R-:W-:-:S07]  /*6ea0*/  MOV R2, 0x6ec0 ;  /* 0x00006ec000027802 */ /* 0x000fce0000000f00 */
[----:B------:R-:W-:Y:S05]  /*6eb0*/  CALL.REL.NOINC `($__internal_2_$__cuda_sm10x_tcgen05_guardrail_trap_unallocated_columns_being_dealloced) ;  /* 0x0000000000387944 */ /* 0x000fea0003c00000 */
.L_x_13:
[----:B------:R-:W-:Y:S01]  /*6ec0*/  NOP ;  /* 0x0000000000007918 */ /* 0x000fe20000000000 */
[----:B---3--:R-:W-:Y:S05]  /*6ed0*/  EXIT ;  /* 0x000000000000794d */ /* 0x008fea0003800000 */
.L_x_9:
[----:B------:R-:W1:Y:S02]  /*6ee0*/  SYNCS.PHASECHK.TRANS64.TRYWAIT P4, [UR18], R4 ;  /* 0x00000004ff0075a7 */ /* 0x000e640008081112 */
[----:B-1----:R-:W-:Y:S05]  /*6ef0*/  @!P4 BRA `(.L_x_9) ;  /* 0xfffffffc00f8c947 */ /* 0x002fea000383ffff */
[----:B------:R-:W-:Y:S05]  /*6f00*/  BRA `(.L_x_16) ;  /* 0xffffffdc00dc7947 */ /* 0x000fea000383ffff */
.L_x_12:
[----:B------:R-:W1:Y:S02]  /*6f10*/  SYNCS.PHASECHK.TRANS64.TRYWAIT P1, [UR12], R4 ;  /* 0x00000004ff0075a7 */ /* 0x000e64000802110c */
[----:B-1----:R-:W-:Y:S05]  /*6f20*/  @!P1 BRA `(.L_x_12) ;  /* 0xfffffffc00f89947 */ /* 0x002fea000383ffff */
[----:B------:R-:W-:Y:S05]  /*6f30*/  BRA `(.L_x_11) ;  /* 0xffffffec00087947 */ /* 0x000fea000383ffff */
        .weak           $__internal_0_$__cuda_sm10x_tcgen05_guardrail_trap_col_being_dealloced_not_returned_by_alloc
        .type           $__internal_0_$__cuda_sm10x_tcgen05_guardrail_trap_col_being_dealloced_not_returned_by_alloc,@function
        .size           $__internal_0_$__cuda_sm10x_tcgen05_guardrail_trap_col_being_dealloced_not_returned_by_alloc,($__internal_1_$__cuda_sm10x_tcgen05_guardrail_trap_phase_invalid_during_alloc - $__internal_0_$__cuda_sm10x_tcgen05_guardrail_trap_col_being_dealloced_not_returned_by_alloc)
$__internal_0_$__cuda_sm10x_tcgen05_guardrail_trap_col_being_dealloced_not_returned_by_alloc:
[----:B------:R-:W-:Y:S05]  /*6f40*/  BPT.TRAP 0x1 ;  /* 0x000000040000795c */ /* 0x000fea0000300000 */
[----:B------:R-:W-:-:S04]  /*6f50*/  IMAD.MOV.U32 R3, RZ, RZ, 0x0 ;  /* 0x00000000ff037424 */ /* 0x000fc800078e00ff */
[----:B------:R-:W-:Y:S05]  /*6f60*/  RET.REL.NODEC R2 `(matmul_kernel) ;  /* 0xffffff9002247950 */ /* 0x000fea0003c3ffff */
        .weak           $__internal_1_$__cuda_sm10x_tcgen05_guardrail_trap_phase_invalid_during_alloc
        .type           $__internal_1_$__cuda_sm10x_tcgen05_guardrail_trap_phase_invalid_during_alloc,@function
        .size           $__internal_1_$__cuda_sm10x_tcgen05_guardrail_trap_phase_invalid_during_alloc,($__internal_2_$__cuda_sm10x_tcgen05_guardrail_trap_unallocated_columns_being_dealloced - $__internal_1_$__cuda_sm10x_tcgen05_guardrail_trap_phase_invalid_during_alloc)
$__internal_1_$__cuda_sm10x_tcgen05_guardrail_trap_phase_invalid_during_alloc:
[----:B------:R-:W-:Y:S05]  /*6f70*/  BPT.TRAP 0x1 ;  /* 0x000000040000795c */ /* 0x000fea0000300000 */
[----:B------:R-:W-:-:S04]  /*6f80*/  IMAD.MOV.U32 R3, RZ, RZ, 0x0 ;  /* 0x00000000ff037424 */ /* 0x000fc800078e00ff */
[----:B------:R-:W-:Y:S05]  /*6f90*/  RET.REL.NODEC R2 `(matmul_kernel) ;  /* 0xffffff9002187950 */ /* 0x000fea0003c3ffff */
        .weak           $__internal_2_$__cuda_sm10x_tcgen05_guardrail_trap_unallocated_columns_being_dealloced
        .type           $__internal_2_$__cuda_sm10x_tcgen05_guardrail_trap_unallocated_columns_being_dealloced,@function
        .size           $__internal_2_$__cuda_sm10x_tcgen05_guardrail_trap_unallocated_columns_being_dealloced,(.L_x_20 - $__internal_2_$__cuda_sm10x_tcgen05_guardrail_trap_unallocated_columns_being_dealloced)
$__internal_2_$__cuda_sm10x_tcgen05_guardrail_trap_unallocated_columns_being_dealloced:
[----:B------:R-:W-:Y:S05]  /*6fa0*/  BPT.TRAP 0x1 ;  /* 0x000000040000795c */ /* 0x000fea0000300000 */
[----:B------:R-:W-:-:S04]  /*6fb0*/  IMAD.MOV.U32 R3, RZ, RZ, 0x0 ;  /* 0x00000000ff037424 */ /* 0x000fc800078e00ff */
[----:B------:R-:W-:Y:S05]  /*6fc0*/  RET.REL.NODEC R2 `(matmul_kernel) ;  /* 0xffffff90020c7950 */ /* 0x000fea0003c3ffff */
.L_x_17:
[----:B------:R-:W-:-:S00]  /*6fd0*/  BRA `(.L_x_17) ;  /* 0xfffffffc00fc7947 */ /* 0x000fc0000383ffff */
[----:B------:R-:W-:-:S00]  /*6fe0*/  NOP ;  /* 0x0000000000007918 */ /* 0x000fc00000000000 */
        /* <DEDUP_REMOVED lines=9> */
.L_x_20:


//--------------------- .nv.shared.matmul_kernel  --------------------------
	.section	.nv.shared.matmul_kernel,"aw",@nobits
	.sectionflags	@""
	.align	16
	.zero		1024


//--------------------- .nv.shared.reserved.0     --------------------------
	.section	.nv.shared.reserved.0,"aw",@nobits
	.align	8
	.weak		__nv_reservedSMEM_offset_0_alias
	.size		__nv_reservedSMEM_offset_0_alias, 0, 64
	.other		__nv_reservedSMEM_offset_0_alias,@"STO_CUDA_RESERVED_SHARED STV_DEFAULT"
__nv_reservedSMEM_offset_0_alias:
	.zero		0
.nv.shared.reserved.0:
	.zero		64
	.weak		__nv_reservedSMEM_allocation_phase
	.type		__nv_reservedSMEM_allocation_phase,@object
	.size		__nv_reservedSMEM_allocation_phase,(.L_0 - __nv_reservedSMEM_allocation_phase)
__nv_reservedSMEM_allocation_phase:
	.zero		1
.L_0:
	.zero		7
	.weak		__nv_reservedSMEM_devtool_atexit_pc
	.type		__nv_reservedSMEM_devtool_atexit_pc,@object
	.size		__nv_reservedSMEM_devtool_atexit_pc,(__nv_reservedSMEM_allocation_mask - __nv_reservedSMEM_devtool_atexit_pc)
__nv_reservedSMEM_devtool_atexit_pc:
	.zero		8
	.weak		__nv_reservedSMEM_allocation_mask
	.type		__nv_reservedSMEM_allocation_mask,@object
	.size		__nv_reservedSMEM_allocation_mask,(.L_2 - __nv_reservedSMEM_allocation_mask)
__nv_reservedSMEM_allocation_mask:
	.zero		4
.L_2:


//--------------------- .nv.constant0.matmul_kernel --------------------------
	.section	.nv.constant0.matmul_kernel,"a",@progbits
	.sectionflags	@""
	.align	4
.nv.constant0.matmul_kernel:
	.zero		976


//--------------------- SYMBOLS --------------------------

	.type		.nv.reservedSmem.offset0,@object
	.size		.nv.reservedSmem.offset0,0x4
	.type		.nv.reservedSmem.cap,@object
	.size		.nv.reservedSmem.cap,0x4
